//
// Generated by NVIDIA NVVM Compiler
//
// Compiler Build ID: CL-36424714
// Cuda compilation tools, release 13.0, V13.0.88
// Based on NVVM 20.0.0
//

.version 9.0
.target sm_100
.address_size 64

.global .align 4 .b8 __cudart_i2opi_f[24] = {65, 144, 67, 60, 153, 149, 98, 219, 192, 221, 52, 245, 209, 87, 39, 252, 41, 21, 68, 78, 110, 131, 249, 162};

.entry _Z20rope_norm_kernel_f32ILb1EEvPKfPfiiiiiPKifff14rope_corr_dimsf(
	.param .u64 .ptr .align 1 _Z20rope_norm_kernel_f32ILb1EEvPKfPfiiiiiPKifff14rope_corr_dimsf_param_0,
	.param .u64 .ptr .align 1 _Z20rope_norm_kernel_f32ILb1EEvPKfPfiiiiiPKifff14rope_corr_dimsf_param_1,
	.param .u32 _Z20rope_norm_kernel_f32ILb1EEvPKfPfiiiiiPKifff14rope_corr_dimsf_param_2,
	.param .u32 _Z20rope_norm_kernel_f32ILb1EEvPKfPfiiiiiPKifff14rope_corr_dimsf_param_3,
	.param .u32 _Z20rope_norm_kernel_f32ILb1EEvPKfPfiiiiiPKifff14rope_corr_dimsf_param_4,
	.param .u32 _Z20rope_norm_kernel_f32ILb1EEvPKfPfiiiiiPKifff14rope_corr_dimsf_param_5,
	.param .u32 _Z20rope_norm_kernel_f32ILb1EEvPKfPfiiiiiPKifff14rope_corr_dimsf_param_6,
	.param .u64 .ptr .align 1 _Z20rope_norm_kernel_f32ILb1EEvPKfPfiiiiiPKifff14rope_corr_dimsf_param_7,
	.param .f32 _Z20rope_norm_kernel_f32ILb1EEvPKfPfiiiiiPKifff14rope_corr_dimsf_param_8,
	.param .f32 _Z20rope_norm_kernel_f32ILb1EEvPKfPfiiiiiPKifff14rope_corr_dimsf_param_9,
	.param .f32 _Z20rope_norm_kernel_f32ILb1EEvPKfPfiiiiiPKifff14rope_corr_dimsf_param_10,
	.param .align 4 .b8 _Z20rope_norm_kernel_f32ILb1EEvPKfPfiiiiiPKifff14rope_corr_dimsf_param_11[8],
	.param .f32 _Z20rope_norm_kernel_f32ILb1EEvPKfPfiiiiiPKifff14rope_corr_dimsf_param_12
)
{
	.local .align 4 .b8 	__local_depot0[28];
	.reg .b64 	%SP;
	.reg .b64 	%SPL;
	.reg .pred 	%p<42>;
	.reg .b32 	%r<115>;
	.reg .b32 	%f<182>;
	.reg .b64 	%rd<55>;
	.reg .b64 	%fd<5>;

	mov.u64 	%SPL, __local_depot0;
	ld.param.f32 	%f29, [_Z20rope_norm_kernel_f32ILb1EEvPKfPfiiiiiPKifff14rope_corr_dimsf_param_11+4];
	ld.param.f32 	%f28, [_Z20rope_norm_kernel_f32ILb1EEvPKfPfiiiiiPKifff14rope_corr_dimsf_param_11];
	ld.param.u64 	%rd19, [_Z20rope_norm_kernel_f32ILb1EEvPKfPfiiiiiPKifff14rope_corr_dimsf_param_0];
	ld.param.u64 	%rd20, [_Z20rope_norm_kernel_f32ILb1EEvPKfPfiiiiiPKifff14rope_corr_dimsf_param_1];
	ld.param.u32 	%r34, [_Z20rope_norm_kernel_f32ILb1EEvPKfPfiiiiiPKifff14rope_corr_dimsf_param_2];
	ld.param.u32 	%r35, [_Z20rope_norm_kernel_f32ILb1EEvPKfPfiiiiiPKifff14rope_corr_dimsf_param_3];
	ld.param.u32 	%r36, [_Z20rope_norm_kernel_f32ILb1EEvPKfPfiiiiiPKifff14rope_corr_dimsf_param_4];
	ld.param.u32 	%r37, [_Z20rope_norm_kernel_f32ILb1EEvPKfPfiiiiiPKifff14rope_corr_dimsf_param_5];
	ld.param.u32 	%r38, [_Z20rope_norm_kernel_f32ILb1EEvPKfPfiiiiiPKifff14rope_corr_dimsf_param_6];
	ld.param.u64 	%rd18, [_Z20rope_norm_kernel_f32ILb1EEvPKfPfiiiiiPKifff14rope_corr_dimsf_param_7];
	ld.param.f32 	%f25, [_Z20rope_norm_kernel_f32ILb1EEvPKfPfiiiiiPKifff14rope_corr_dimsf_param_8];
	ld.param.f32 	%f26, [_Z20rope_norm_kernel_f32ILb1EEvPKfPfiiiiiPKifff14rope_corr_dimsf_param_9];
	ld.param.f32 	%f178, [_Z20rope_norm_kernel_f32ILb1EEvPKfPfiiiiiPKifff14rope_corr_dimsf_param_10];
	ld.param.f32 	%f30, [_Z20rope_norm_kernel_f32ILb1EEvPKfPfiiiiiPKifff14rope_corr_dimsf_param_12];
	cvta.to.global.u64 	%rd1, %rd20;
	cvta.to.global.u64 	%rd2, %rd19;
	add.u64 	%rd3, %SPL, 0;
	mov.u32 	%r39, %ntid.y;
	mov.u32 	%r40, %ctaid.y;
	mov.u32 	%r41, %tid.y;
	mad.lo.s32 	%r1, %r39, %r40, %r41;
	shl.b32 	%r2, %r1, 1;
	setp.ge.s32 	%p1, %r2, %r34;
	@%p1 bra 	$L__BB0_30;
	mov.u32 	%r42, %ntid.x;
	mov.u32 	%r43, %ctaid.x;
	mov.u32 	%r44, %tid.x;
	mad.lo.s32 	%r45, %r42, %r43, %r44;
	div.s32 	%r3, %r45, %r35;
	mul.lo.s32 	%r46, %r3, %r35;
	sub.s32 	%r47, %r45, %r46;
	mad.lo.s32 	%r4, %r34, %r45, %r2;
	mad.lo.s32 	%r48, %r47, %r36, %r2;
	mad.lo.s32 	%r5, %r3, %r37, %r48;
	setp.lt.s32 	%p2, %r2, %r38;
	mov.f32 	%f177, 0f3F800000;
	@%p2 bra 	$L__BB0_3;
	mul.wide.s32 	%rd22, %r5, 4;
	add.s64 	%rd23, %rd2, %rd22;
	ld.global.nc.f32 	%f31, [%rd23];
	mul.wide.s32 	%rd24, %r4, 4;
	add.s64 	%rd25, %rd1, %rd24;
	st.global.f32 	[%rd25], %f31;
	ld.global.nc.f32 	%f32, [%rd23+4];
	st.global.f32 	[%rd25+4], %f32;
	bra.uni 	$L__BB0_30;
$L__BB0_3:
	cvta.to.global.u64 	%rd26, %rd18;
	mul.wide.s32 	%rd27, %r3, 4;
	add.s64 	%rd28, %rd26, %rd27;
	ld.global.nc.u32 	%r6, [%rd28];
	cvt.rn.f32.u32 	%f1, %r1;
	mul.f32 	%f34, %f1, 0f3F000000;
	cvt.rzi.f32.f32 	%f35, %f34;
	add.f32 	%f36, %f35, %f35;
	sub.f32 	%f37, %f1, %f36;
	abs.f32 	%f2, %f37;
	abs.f32 	%f3, %f30;
	setp.lt.f32 	%p3, %f3, 0f00800000;
	mul.f32 	%f38, %f3, 0f4B800000;
	selp.f32 	%f39, %f38, %f3, %p3;
	selp.f32 	%f40, 0fC1C00000, 0f00000000, %p3;
	mov.b32 	%r49, %f39;
	add.s32 	%r50, %r49, -1060439283;
	and.b32  	%r51, %r50, -8388608;
	sub.s32 	%r52, %r49, %r51;
	mov.b32 	%f41, %r52;
	cvt.rn.f32.s32 	%f42, %r51;
	fma.rn.f32 	%f43, %f42, 0f34000000, %f40;
	add.f32 	%f44, %f41, 0fBF800000;
	add.f32 	%f45, %f41, 0f3F800000;
	rcp.approx.ftz.f32 	%f46, %f45;
	add.f32 	%f47, %f44, %f44;
	mul.f32 	%f48, %f47, %f46;
	mul.f32 	%f49, %f48, %f48;
	sub.f32 	%f50, %f44, %f48;
	add.f32 	%f51, %f50, %f50;
	neg.f32 	%f52, %f48;
	fma.rn.f32 	%f53, %f52, %f44, %f51;
	mul.rn.f32 	%f54, %f46, %f53;
	fma.rn.f32 	%f55, %f49, 0f3A2C32E4, 0f3B52E7DB;
	fma.rn.f32 	%f56, %f55, %f49, 0f3C93BB73;
	fma.rn.f32 	%f57, %f56, %f49, 0f3DF6384F;
	mul.rn.f32 	%f58, %f57, %f49;
	fma.rn.f32 	%f59, %f48, 0f3FB8AA3B, %f43;
	sub.f32 	%f60, %f43, %f59;
	fma.rn.f32 	%f61, %f48, 0f3FB8AA3B, %f60;
	fma.rn.f32 	%f62, %f54, 0f3FB8AA3B, %f61;
	fma.rn.f32 	%f63, %f48, 0f32A55E34, %f62;
	mul.f32 	%f64, %f58, 0f40400000;
	fma.rn.f32 	%f65, %f64, %f54, %f63;
	fma.rn.f32 	%f66, %f58, %f48, %f65;
	add.rn.f32 	%f67, %f59, %f66;
	neg.f32 	%f68, %f59;
	add.rn.f32 	%f69, %f67, %f68;
	neg.f32 	%f70, %f69;
	add.rn.f32 	%f71, %f66, %f70;
	mul.rn.f32 	%f72, %f67, %f1;
	neg.f32 	%f73, %f72;
	fma.rn.f32 	%f74, %f67, %f1, %f73;
	fma.rn.f32 	%f75, %f71, %f1, %f74;
	cvt.rni.f32.f32 	%f76, %f72;
	sub.f32 	%f77, %f72, %f76;
	add.f32 	%f78, %f77, %f75;
	fma.rn.f32 	%f79, %f78, 0f391FCB8E, 0f3AAF85ED;
	fma.rn.f32 	%f80, %f79, %f78, 0f3C1D9856;
	fma.rn.f32 	%f81, %f80, %f78, 0f3D6357BB;
	fma.rn.f32 	%f82, %f81, %f78, 0f3E75FDEC;
	fma.rn.f32 	%f83, %f82, %f78, 0f3F317218;
	fma.rn.f32 	%f84, %f83, %f78, 0f3F800000;
	cvt.rzi.s32.f32 	%r53, %f76;
	setp.gt.f32 	%p4, %f76, 0f00000000;
	selp.b32 	%r54, 0, -2097152000, %p4;
	add.s32 	%r55, %r54, 2130706432;
	mov.b32 	%f85, %r55;
	mul.f32 	%f86, %f84, %f85;
	shl.b32 	%r56, %r53, 23;
	sub.s32 	%r57, %r56, %r54;
	mov.b32 	%f87, %r57;
	mul.f32 	%f88, %f86, %f87;
	abs.f32 	%f89, %f72;
	setp.gt.f32 	%p5, %f89, 0f43180000;
	setp.lt.f32 	%p6, %f72, 0f00000000;
	selp.f32 	%f90, 0f00000000, 0f7F800000, %p6;
	selp.f32 	%f4, %f90, %f88, %p5;
	setp.eq.f32 	%p7, %f30, 0f3F800000;
	setp.eq.s32 	%p8, %r1, 0;
	or.pred  	%p9, %p8, %p7;
	@%p9 bra 	$L__BB0_11;
	setp.num.f32 	%p10, %f3, %f3;
	abs.f32 	%f91, %f1;
	setp.num.f32 	%p11, %f91, %f91;
	and.pred  	%p12, %p10, %p11;
	@%p12 bra 	$L__BB0_6;
	add.rn.f32 	%f177, %f30, %f1;
	bra.uni 	$L__BB0_11;
$L__BB0_6:
	setp.neu.f32 	%p13, %f30, 0f00000000;
	setp.neu.f32 	%p14, %f3, 0f7F800000;
	and.pred  	%p15, %p13, %p14;
	@%p15 bra 	$L__BB0_8;
	setp.neu.f32 	%p21, %f2, 0f3F800000;
	add.f32 	%f94, %f30, %f30;
	mov.b32 	%r58, %f94;
	and.b32  	%r59, %r58, 2147483647;
	mov.b32 	%f95, %r59;
	selp.f32 	%f177, %f95, %f94, %p21;
	bra.uni 	$L__BB0_11;
$L__BB0_8:
	setp.eq.f32 	%p16, %f30, 0fBF800000;
	setp.eq.f32 	%p17, %f91, 0f7F800000;
	and.pred  	%p18, %p16, %p17;
	@%p18 bra 	$L__BB0_11;
	setp.geu.f32 	%p19, %f30, 0f00000000;
	mov.f32 	%f177, %f4;
	@%p19 bra 	$L__BB0_11;
	setp.neu.f32 	%p20, %f2, 0f3F800000;
	neg.f32 	%f93, %f4;
	selp.f32 	%f177, %f4, %f93, %p20;
$L__BB0_11:
	cvt.rn.f32.s32 	%f96, %r6;
	mul.f32 	%f10, %f177, %f96;
	mul.f32 	%f179, %f25, %f10;
	setp.eq.f32 	%p22, %f26, 0f00000000;
	@%p22 bra 	$L__BB0_13;
	sub.f32 	%f97, %f1, %f28;
	sub.f32 	%f98, %f29, %f28;
	max.f32 	%f99, %f98, 0f3A83126F;
	div.rn.f32 	%f100, %f97, %f99;
	max.f32 	%f101, %f100, 0f00000000;
	min.f32 	%f102, %f101, 0f3F800000;
	mov.f32 	%f103, 0f3F800000;
	sub.f32 	%f104, %f103, %f102;
	mul.f32 	%f105, %f26, %f104;
	sub.f32 	%f106, %f103, %f105;
	mul.f32 	%f107, %f106, %f179;
	fma.rn.f32 	%f179, %f105, %f10, %f107;
	max.f32 	%f108, %f25, 0f322BCC77;
	rcp.rn.f32 	%f109, %f108;
	setp.lt.f32 	%p23, %f109, 0f00800000;
	mul.f32 	%f110, %f109, 0f4B000000;
	selp.f32 	%f111, %f110, %f109, %p23;
	selp.f32 	%f112, 0fC1B80000, 0f00000000, %p23;
	mov.b32 	%r60, %f111;
	add.s32 	%r61, %r60, -1059760811;
	and.b32  	%r62, %r61, -8388608;
	sub.s32 	%r63, %r60, %r62;
	mov.b32 	%f113, %r63;
	cvt.rn.f32.s32 	%f114, %r62;
	fma.rn.f32 	%f115, %f114, 0f34000000, %f112;
	add.f32 	%f116, %f113, 0fBF800000;
	fma.rn.f32 	%f117, %f116, 0fBE055027, 0f3E1039F6;
	fma.rn.f32 	%f118, %f117, %f116, 0fBDF8CDCC;
	fma.rn.f32 	%f119, %f118, %f116, 0f3E0F2955;
	fma.rn.f32 	%f120, %f119, %f116, 0fBE2AD8B9;
	fma.rn.f32 	%f121, %f120, %f116, 0f3E4CED0B;
	fma.rn.f32 	%f122, %f121, %f116, 0fBE7FFF22;
	fma.rn.f32 	%f123, %f122, %f116, 0f3EAAAA78;
	fma.rn.f32 	%f124, %f123, %f116, 0fBF000000;
	mul.f32 	%f125, %f116, %f124;
	fma.rn.f32 	%f126, %f125, %f116, %f116;
	fma.rn.f32 	%f127, %f115, 0f3F317218, %f126;
	setp.gt.u32 	%p24, %r60, 2139095039;
	fma.rn.f32 	%f128, %f111, 0f7F800000, 0f7F800000;
	selp.f32 	%f129, %f128, %f127, %p24;
	setp.eq.f32 	%p25, %f111, 0f00000000;
	fma.rn.f32 	%f130, %f129, 0f3DCCCCCD, 0f3F800000;
	selp.f32 	%f131, 0fFF800000, %f130, %p25;
	mul.f32 	%f178, %f178, %f131;
$L__BB0_13:
	mul.f32 	%f132, %f179, 0f3F22F983;
	cvt.rni.s32.f32 	%r114, %f132;
	cvt.rn.f32.s32 	%f133, %r114;
	fma.rn.f32 	%f134, %f133, 0fBFC90FDA, %f179;
	fma.rn.f32 	%f135, %f133, 0fB3A22168, %f134;
	fma.rn.f32 	%f181, %f133, 0fA7C234C5, %f135;
	abs.f32 	%f17, %f179;
	setp.ltu.f32 	%p26, %f17, 0f47CE4780;
	mov.u32 	%r110, %r114;
	mov.f32 	%f180, %f181;
	@%p26 bra 	$L__BB0_21;
	setp.neu.f32 	%p27, %f17, 0f7F800000;
	@%p27 bra 	$L__BB0_16;
	mov.f32 	%f138, 0f00000000;
	mul.rn.f32 	%f180, %f179, %f138;
	mov.b32 	%r110, 0;
	bra.uni 	$L__BB0_21;
$L__BB0_16:
	mov.b32 	%r8, %f179;
	shl.b32 	%r65, %r8, 8;
	or.b32  	%r9, %r65, -2147483648;
	mov.b64 	%rd51, 0;
	mov.b32 	%r107, 0;
	mov.u64 	%rd49, __cudart_i2opi_f;
	mov.u64 	%rd50, %rd3;
$L__BB0_17:
	.pragma "nounroll";
	ld.global.nc.u32 	%r66, [%rd49];
	mad.wide.u32 	%rd31, %r66, %r9, %rd51;
	shr.u64 	%rd51, %rd31, 32;
	st.local.u32 	[%rd50], %rd31;
	add.s32 	%r107, %r107, 1;
	add.s64 	%rd50, %rd50, 4;
	add.s64 	%rd49, %rd49, 4;
	setp.ne.s32 	%p28, %r107, 6;
	@%p28 bra 	$L__BB0_17;
	shr.u32 	%r67, %r8, 23;
	st.local.u32 	[%rd3+24], %rd51;
	and.b32  	%r12, %r67, 31;
	and.b32  	%r68, %r67, 224;
	add.s32 	%r69, %r68, -128;
	shr.u32 	%r70, %r69, 5;
	mul.wide.u32 	%rd32, %r70, 4;
	sub.s64 	%rd10, %rd3, %rd32;
	ld.local.u32 	%r108, [%rd10+24];
	ld.local.u32 	%r109, [%rd10+20];
	setp.eq.s32 	%p29, %r12, 0;
	@%p29 bra 	$L__BB0_20;
	shf.l.wrap.b32 	%r108, %r109, %r108, %r12;
	ld.local.u32 	%r71, [%rd10+16];
	shf.l.wrap.b32 	%r109, %r71, %r109, %r12;
$L__BB0_20:
	shr.u32 	%r72, %r108, 30;
	shf.l.wrap.b32 	%r73, %r109, %r108, 2;
	shl.b32 	%r74, %r109, 2;
	shr.u32 	%r75, %r73, 31;
	add.s32 	%r76, %r75, %r72;
	neg.s32 	%r77, %r76;
	setp.lt.s32 	%p30, %r8, 0;
	selp.b32 	%r110, %r77, %r76, %p30;
	xor.b32  	%r78, %r73, %r8;
	shr.s32 	%r79, %r73, 31;
	xor.b32  	%r80, %r79, %r73;
	xor.b32  	%r81, %r79, %r74;
	cvt.u64.u32 	%rd33, %r80;
	shl.b64 	%rd34, %rd33, 32;
	cvt.u64.u32 	%rd35, %r81;
	or.b64  	%rd36, %rd34, %rd35;
	cvt.rn.f64.s64 	%fd1, %rd36;
	mul.f64 	%fd2, %fd1, 0d3BF921FB54442D19;
	cvt.rn.f32.f64 	%f136, %fd2;
	neg.f32 	%f137, %f136;
	setp.lt.s32 	%p31, %r78, 0;
	selp.f32 	%f180, %f137, %f136, %p31;
$L__BB0_21:
	setp.ltu.f32 	%p32, %f17, 0f47CE4780;
	add.s32 	%r83, %r110, 1;
	mul.rn.f32 	%f139, %f180, %f180;
	and.b32  	%r84, %r110, 1;
	setp.eq.b32 	%p33, %r84, 1;
	selp.f32 	%f140, %f180, 0f3F800000, %p33;
	fma.rn.f32 	%f141, %f139, %f140, 0f00000000;
	fma.rn.f32 	%f142, %f139, 0f37CBAC00, 0fBAB607ED;
	selp.f32 	%f143, 0fB94D4153, %f142, %p33;
	selp.f32 	%f144, 0f3C0885E4, 0f3D2AAABB, %p33;
	fma.rn.f32 	%f145, %f143, %f139, %f144;
	selp.f32 	%f146, 0fBE2AAAA8, 0fBEFFFFFF, %p33;
	fma.rn.f32 	%f147, %f145, %f139, %f146;
	fma.rn.f32 	%f148, %f147, %f141, %f140;
	and.b32  	%r85, %r83, 2;
	setp.eq.s32 	%p34, %r85, 0;
	mov.f32 	%f149, 0f00000000;
	sub.f32 	%f150, %f149, %f148;
	selp.f32 	%f21, %f148, %f150, %p34;
	@%p32 bra 	$L__BB0_29;
	setp.neu.f32 	%p35, %f17, 0f7F800000;
	@%p35 bra 	$L__BB0_24;
	mov.f32 	%f153, 0f00000000;
	mul.rn.f32 	%f181, %f179, %f153;
	mov.b32 	%r114, 0;
	bra.uni 	$L__BB0_29;
$L__BB0_24:
	mov.b32 	%r21, %f179;
	shl.b32 	%r87, %r21, 8;
	or.b32  	%r22, %r87, -2147483648;
	mov.b64 	%rd54, 0;
	mov.b32 	%r111, 0;
	mov.u64 	%rd52, __cudart_i2opi_f;
	mov.u64 	%rd53, %rd3;
$L__BB0_25:
	.pragma "nounroll";
	ld.global.nc.u32 	%r88, [%rd52];
	mad.wide.u32 	%rd39, %r88, %r22, %rd54;
	shr.u64 	%rd54, %rd39, 32;
	st.local.u32 	[%rd53], %rd39;
	add.s32 	%r111, %r111, 1;
	add.s64 	%rd53, %rd53, 4;
	add.s64 	%rd52, %rd52, 4;
	setp.ne.s32 	%p36, %r111, 6;
	@%p36 bra 	$L__BB0_25;
	shr.u32 	%r89, %r21, 23;
	st.local.u32 	[%rd3+24], %rd54;
	and.b32  	%r25, %r89, 31;
	and.b32  	%r90, %r89, 224;
	add.s32 	%r91, %r90, -128;
	shr.u32 	%r92, %r91, 5;
	mul.wide.u32 	%rd40, %r92, 4;
	sub.s64 	%rd17, %rd3, %rd40;
	ld.local.u32 	%r112, [%rd17+24];
	ld.local.u32 	%r113, [%rd17+20];
	setp.eq.s32 	%p37, %r25, 0;
	@%p37 bra 	$L__BB0_28;
	shf.l.wrap.b32 	%r112, %r113, %r112, %r25;
	ld.local.u32 	%r93, [%rd17+16];
	shf.l.wrap.b32 	%r113, %r93, %r113, %r25;
$L__BB0_28:
	shr.u32 	%r94, %r112, 30;
	shf.l.wrap.b32 	%r95, %r113, %r112, 2;
	shl.b32 	%r96, %r113, 2;
	shr.u32 	%r97, %r95, 31;
	add.s32 	%r98, %r97, %r94;
	neg.s32 	%r99, %r98;
	setp.lt.s32 	%p38, %r21, 0;
	selp.b32 	%r114, %r99, %r98, %p38;
	xor.b32  	%r100, %r95, %r21;
	shr.s32 	%r101, %r95, 31;
	xor.b32  	%r102, %r101, %r95;
	xor.b32  	%r103, %r101, %r96;
	cvt.u64.u32 	%rd41, %r102;
	shl.b64 	%rd42, %rd41, 32;
	cvt.u64.u32 	%rd43, %r103;
	or.b64  	%rd44, %rd42, %rd43;
	cvt.rn.f64.s64 	%fd3, %rd44;
	mul.f64 	%fd4, %fd3, 0d3BF921FB54442D19;
	cvt.rn.f32.f64 	%f151, %fd4;
	neg.f32 	%f152, %f151;
	setp.lt.s32 	%p39, %r100, 0;
	selp.f32 	%f181, %f152, %f151, %p39;
$L__BB0_29:
	mul.f32 	%f154, %f178, %f21;
	mul.rn.f32 	%f155, %f181, %f181;
	and.b32  	%r105, %r114, 1;
	setp.eq.b32 	%p40, %r105, 1;
	selp.f32 	%f156, 0f3F800000, %f181, %p40;
	fma.rn.f32 	%f157, %f155, %f156, 0f00000000;
	fma.rn.f32 	%f158, %f155, 0f37CBAC00, 0fBAB607ED;
	selp.f32 	%f159, %f158, 0fB94D4153, %p40;
	selp.f32 	%f160, 0f3D2AAABB, 0f3C0885E4, %p40;
	fma.rn.f32 	%f161, %f159, %f155, %f160;
	selp.f32 	%f162, 0fBEFFFFFF, 0fBE2AAAA8, %p40;
	fma.rn.f32 	%f163, %f161, %f155, %f162;
	fma.rn.f32 	%f164, %f163, %f157, %f156;
	and.b32  	%r106, %r114, 2;
	setp.eq.s32 	%p41, %r106, 0;
	mov.f32 	%f165, 0f00000000;
	sub.f32 	%f166, %f165, %f164;
	selp.f32 	%f167, %f164, %f166, %p41;
	mul.f32 	%f168, %f178, %f167;
	mul.wide.s32 	%rd45, %r5, 4;
	add.s64 	%rd46, %rd2, %rd45;
	ld.global.nc.f32 	%f169, [%rd46];
	ld.global.nc.f32 	%f170, [%rd46+4];
	mul.f32 	%f171, %f154, %f169;
	mul.f32 	%f172, %f170, %f168;
	sub.f32 	%f173, %f171, %f172;
	mul.wide.s32 	%rd47, %r4, 4;
	add.s64 	%rd48, %rd1, %rd47;
	st.global.f32 	[%rd48], %f173;
	mul.f32 	%f174, %f169, %f168;
	fma.rn.f32 	%f175, %f154, %f170, %f174;
	st.global.f32 	[%rd48+4], %f175;
$L__BB0_30:
	ret;

}
.entry _Z20rope_norm_kernel_f32ILb0EEvPKfPfiiiiiPKifff14rope_corr_dimsf(
	.param .u64 .ptr .align 1 _Z20rope_norm_kernel_f32ILb0EEvPKfPfiiiiiPKifff14rope_corr_dimsf_param_0,
	.param .u64 .ptr .align 1 _Z20rope_norm_kernel_f32ILb0EEvPKfPfiiiiiPKifff14rope_corr_dimsf_param_1,
	.param .u32 _Z20rope_norm_kernel_f32ILb0EEvPKfPfiiiiiPKifff14rope_corr_dimsf_param_2,
	.param .u32 _Z20rope_norm_kernel_f32ILb0EEvPKfPfiiiiiPKifff14rope_corr_dimsf_param_3,
	.param .u32 _Z20rope_norm_kernel_f32ILb0EEvPKfPfiiiiiPKifff14rope_corr_dimsf_param_4,
	.param .u32 _Z20rope_norm_kernel_f32ILb0EEvPKfPfiiiiiPKifff14rope_corr_dimsf_param_5,
	.param .u32 _Z20rope_norm_kernel_f32ILb0EEvPKfPfiiiiiPKifff14rope_corr_dimsf_param_6,
	.param .u64 .ptr .align 1 _Z20rope_norm_kernel_f32ILb0EEvPKfPfiiiiiPKifff14rope_corr_dimsf_param_7,
	.param .f32 _Z20rope_norm_kernel_f32ILb0EEvPKfPfiiiiiPKifff14rope_corr_dimsf_param_8,
	.param .f32 _Z20rope_norm_kernel_f32ILb0EEvPKfPfiiiiiPKifff14rope_corr_dimsf_param_9,
	.param .f32 _Z20rope_norm_kernel_f32ILb0EEvPKfPfiiiiiPKifff14rope_corr_dimsf_param_10,
	.param .align 4 .b8 _Z20rope_norm_kernel_f32ILb0EEvPKfPfiiiiiPKifff14rope_corr_dimsf_param_11[8],
	.param .f32 _Z20rope_norm_kernel_f32ILb0EEvPKfPfiiiiiPKifff14rope_corr_dimsf_param_12
)
{
	.local .align 4 .b8 	__local_depot1[28];
	.reg .b64 	%SP;
	.reg .b64 	%SPL;
	.reg .pred 	%p<42>;
	.reg .b32 	%r<115>;
	.reg .b32 	%f<183>;
	.reg .b64 	%rd<55>;
	.reg .b64 	%fd<5>;

	mov.u64 	%SPL, __local_depot1;
	ld.param.f32 	%f29, [_Z20rope_norm_kernel_f32ILb0EEvPKfPfiiiiiPKifff14rope_corr_dimsf_param_11+4];
	ld.param.f32 	%f28, [_Z20rope_norm_kernel_f32ILb0EEvPKfPfiiiiiPKifff14rope_corr_dimsf_param_11];
	ld.param.u64 	%rd19, [_Z20rope_norm_kernel_f32ILb0EEvPKfPfiiiiiPKifff14rope_corr_dimsf_param_0];
	ld.param.u64 	%rd20, [_Z20rope_norm_kernel_f32ILb0EEvPKfPfiiiiiPKifff14rope_corr_dimsf_param_1];
	ld.param.u32 	%r34, [_Z20rope_norm_kernel_f32ILb0EEvPKfPfiiiiiPKifff14rope_corr_dimsf_param_2];
	ld.param.u32 	%r35, [_Z20rope_norm_kernel_f32ILb0EEvPKfPfiiiiiPKifff14rope_corr_dimsf_param_3];
	ld.param.u32 	%r36, [_Z20rope_norm_kernel_f32ILb0EEvPKfPfiiiiiPKifff14rope_corr_dimsf_param_4];
	ld.param.u32 	%r37, [_Z20rope_norm_kernel_f32ILb0EEvPKfPfiiiiiPKifff14rope_corr_dimsf_param_5];
	ld.param.u32 	%r38, [_Z20rope_norm_kernel_f32ILb0EEvPKfPfiiiiiPKifff14rope_corr_dimsf_param_6];
	ld.param.u64 	%rd18, [_Z20rope_norm_kernel_f32ILb0EEvPKfPfiiiiiPKifff14rope_corr_dimsf_param_7];
	ld.param.f32 	%f25, [_Z20rope_norm_kernel_f32ILb0EEvPKfPfiiiiiPKifff14rope_corr_dimsf_param_8];
	ld.param.f32 	%f26, [_Z20rope_norm_kernel_f32ILb0EEvPKfPfiiiiiPKifff14rope_corr_dimsf_param_9];
	ld.param.f32 	%f179, [_Z20rope_norm_kernel_f32ILb0EEvPKfPfiiiiiPKifff14rope_corr_dimsf_param_10];
	ld.param.f32 	%f30, [_Z20rope_norm_kernel_f32ILb0EEvPKfPfiiiiiPKifff14rope_corr_dimsf_param_12];
	cvta.to.global.u64 	%rd1, %rd20;
	cvta.to.global.u64 	%rd2, %rd19;
	add.u64 	%rd3, %SPL, 0;
	mov.u32 	%r39, %ntid.y;
	mov.u32 	%r40, %ctaid.y;
	mov.u32 	%r41, %tid.y;
	mad.lo.s32 	%r1, %r39, %r40, %r41;
	shl.b32 	%r2, %r1, 1;
	setp.ge.s32 	%p1, %r2, %r34;
	@%p1 bra 	$L__BB1_30;
	mov.u32 	%r42, %ntid.x;
	mov.u32 	%r43, %ctaid.x;
	mov.u32 	%r44, %tid.x;
	mad.lo.s32 	%r45, %r42, %r43, %r44;
	div.s32 	%r3, %r45, %r35;
	mul.lo.s32 	%r46, %r3, %r35;
	sub.s32 	%r47, %r45, %r46;
	mad.lo.s32 	%r4, %r34, %r45, %r2;
	mad.lo.s32 	%r48, %r47, %r36, %r2;
	mad.lo.s32 	%r5, %r3, %r37, %r48;
	setp.lt.s32 	%p2, %r2, %r38;
	mov.f32 	%f178, 0f3F800000;
	@%p2 bra 	$L__BB1_3;
	mul.wide.s32 	%rd22, %r5, 4;
	add.s64 	%rd23, %rd2, %rd22;
	ld.global.nc.f32 	%f31, [%rd23];
	mul.wide.s32 	%rd24, %r4, 4;
	add.s64 	%rd25, %rd1, %rd24;
	st.global.f32 	[%rd25], %f31;
	ld.global.nc.f32 	%f32, [%rd23+4];
	st.global.f32 	[%rd25+4], %f32;
	bra.uni 	$L__BB1_30;
$L__BB1_3:
	cvta.to.global.u64 	%rd26, %rd18;
	mul.wide.s32 	%rd27, %r3, 4;
	add.s64 	%rd28, %rd26, %rd27;
	ld.global.nc.u32 	%r6, [%rd28];
	cvt.rn.f32.u32 	%f1, %r1;
	mul.f32 	%f34, %f1, 0f3F000000;
	cvt.rzi.f32.f32 	%f35, %f34;
	add.f32 	%f36, %f35, %f35;
	sub.f32 	%f37, %f1, %f36;
	abs.f32 	%f2, %f37;
	abs.f32 	%f3, %f30;
	setp.lt.f32 	%p3, %f3, 0f00800000;
	mul.f32 	%f38, %f3, 0f4B800000;
	selp.f32 	%f39, %f38, %f3, %p3;
	selp.f32 	%f40, 0fC1C00000, 0f00000000, %p3;
	mov.b32 	%r49, %f39;
	add.s32 	%r50, %r49, -1060439283;
	and.b32  	%r51, %r50, -8388608;
	sub.s32 	%r52, %r49, %r51;
	mov.b32 	%f41, %r52;
	cvt.rn.f32.s32 	%f42, %r51;
	fma.rn.f32 	%f43, %f42, 0f34000000, %f40;
	add.f32 	%f44, %f41, 0fBF800000;
	add.f32 	%f45, %f41, 0f3F800000;
	rcp.approx.ftz.f32 	%f46, %f45;
	add.f32 	%f47, %f44, %f44;
	mul.f32 	%f48, %f47, %f46;
	mul.f32 	%f49, %f48, %f48;
	sub.f32 	%f50, %f44, %f48;
	add.f32 	%f51, %f50, %f50;
	neg.f32 	%f52, %f48;
	fma.rn.f32 	%f53, %f52, %f44, %f51;
	mul.rn.f32 	%f54, %f46, %f53;
	fma.rn.f32 	%f55, %f49, 0f3A2C32E4, 0f3B52E7DB;
	fma.rn.f32 	%f56, %f55, %f49, 0f3C93BB73;
	fma.rn.f32 	%f57, %f56, %f49, 0f3DF6384F;
	mul.rn.f32 	%f58, %f57, %f49;
	fma.rn.f32 	%f59, %f48, 0f3FB8AA3B, %f43;
	sub.f32 	%f60, %f43, %f59;
	fma.rn.f32 	%f61, %f48, 0f3FB8AA3B, %f60;
	fma.rn.f32 	%f62, %f54, 0f3FB8AA3B, %f61;
	fma.rn.f32 	%f63, %f48, 0f32A55E34, %f62;
	mul.f32 	%f64, %f58, 0f40400000;
	fma.rn.f32 	%f65, %f64, %f54, %f63;
	fma.rn.f32 	%f66, %f58, %f48, %f65;
	add.rn.f32 	%f67, %f59, %f66;
	neg.f32 	%f68, %f59;
	add.rn.f32 	%f69, %f67, %f68;
	neg.f32 	%f70, %f69;
	add.rn.f32 	%f71, %f66, %f70;
	mul.rn.f32 	%f72, %f67, %f1;
	neg.f32 	%f73, %f72;
	fma.rn.f32 	%f74, %f67, %f1, %f73;
	fma.rn.f32 	%f75, %f71, %f1, %f74;
	cvt.rni.f32.f32 	%f76, %f72;
	sub.f32 	%f77, %f72, %f76;
	add.f32 	%f78, %f77, %f75;
	fma.rn.f32 	%f79, %f78, 0f391FCB8E, 0f3AAF85ED;
	fma.rn.f32 	%f80, %f79, %f78, 0f3C1D9856;
	fma.rn.f32 	%f81, %f80, %f78, 0f3D6357BB;
	fma.rn.f32 	%f82, %f81, %f78, 0f3E75FDEC;
	fma.rn.f32 	%f83, %f82, %f78, 0f3F317218;
	fma.rn.f32 	%f84, %f83, %f78, 0f3F800000;
	cvt.rzi.s32.f32 	%r53, %f76;
	setp.gt.f32 	%p4, %f76, 0f00000000;
	selp.b32 	%r54, 0, -2097152000, %p4;
	add.s32 	%r55, %r54, 2130706432;
	mov.b32 	%f85, %r55;
	mul.f32 	%f86, %f84, %f85;
	shl.b32 	%r56, %r53, 23;
	sub.s32 	%r57, %r56, %r54;
	mov.b32 	%f87, %r57;
	mul.f32 	%f88, %f86, %f87;
	abs.f32 	%f89, %f72;
	setp.gt.f32 	%p5, %f89, 0f43180000;
	setp.lt.f32 	%p6, %f72, 0f00000000;
	selp.f32 	%f90, 0f00000000, 0f7F800000, %p6;
	selp.f32 	%f4, %f90, %f88, %p5;
	setp.eq.f32 	%p7, %f30, 0f3F800000;
	setp.eq.s32 	%p8, %r1, 0;
	or.pred  	%p9, %p8, %p7;
	@%p9 bra 	$L__BB1_11;
	setp.num.f32 	%p10, %f3, %f3;
	abs.f32 	%f91, %f1;
	setp.num.f32 	%p11, %f91, %f91;
	and.pred  	%p12, %p10, %p11;
	@%p12 bra 	$L__BB1_6;
	add.rn.f32 	%f178, %f30, %f1;
	bra.uni 	$L__BB1_11;
$L__BB1_6:
	setp.neu.f32 	%p13, %f30, 0f00000000;
	setp.neu.f32 	%p14, %f3, 0f7F800000;
	and.pred  	%p15, %p13, %p14;
	@%p15 bra 	$L__BB1_8;
	setp.neu.f32 	%p21, %f2, 0f3F800000;
	add.f32 	%f94, %f30, %f30;
	mov.b32 	%r58, %f94;
	and.b32  	%r59, %r58, 2147483647;
	mov.b32 	%f95, %r59;
	selp.f32 	%f178, %f95, %f94, %p21;
	bra.uni 	$L__BB1_11;
$L__BB1_8:
	setp.eq.f32 	%p16, %f30, 0fBF800000;
	setp.eq.f32 	%p17, %f91, 0f7F800000;
	and.pred  	%p18, %p16, %p17;
	@%p18 bra 	$L__BB1_11;
	setp.geu.f32 	%p19, %f30, 0f00000000;
	mov.f32 	%f178, %f4;
	@%p19 bra 	$L__BB1_11;
	setp.neu.f32 	%p20, %f2, 0f3F800000;
	neg.f32 	%f93, %f4;
	selp.f32 	%f178, %f4, %f93, %p20;
$L__BB1_11:
	cvt.rn.f32.s32 	%f96, %r6;
	mul.f32 	%f10, %f178, %f96;
	mul.f32 	%f180, %f25, %f10;
	setp.eq.f32 	%p22, %f26, 0f00000000;
	@%p22 bra 	$L__BB1_13;
	sub.f32 	%f97, %f1, %f28;
	sub.f32 	%f98, %f29, %f28;
	max.f32 	%f99, %f98, 0f3A83126F;
	div.rn.f32 	%f100, %f97, %f99;
	max.f32 	%f101, %f100, 0f00000000;
	min.f32 	%f102, %f101, 0f3F800000;
	mov.f32 	%f103, 0f3F800000;
	sub.f32 	%f104, %f103, %f102;
	mul.f32 	%f105, %f26, %f104;
	sub.f32 	%f106, %f103, %f105;
	mul.f32 	%f107, %f106, %f180;
	fma.rn.f32 	%f180, %f105, %f10, %f107;
	max.f32 	%f108, %f25, 0f322BCC77;
	rcp.rn.f32 	%f109, %f108;
	setp.lt.f32 	%p23, %f109, 0f00800000;
	mul.f32 	%f110, %f109, 0f4B000000;
	selp.f32 	%f111, %f110, %f109, %p23;
	selp.f32 	%f112, 0fC1B80000, 0f00000000, %p23;
	mov.b32 	%r60, %f111;
	add.s32 	%r61, %r60, -1059760811;
	and.b32  	%r62, %r61, -8388608;
	sub.s32 	%r63, %r60, %r62;
	mov.b32 	%f113, %r63;
	cvt.rn.f32.s32 	%f114, %r62;
	fma.rn.f32 	%f115, %f114, 0f34000000, %f112;
	add.f32 	%f116, %f113, 0fBF800000;
	fma.rn.f32 	%f117, %f116, 0fBE055027, 0f3E1039F6;
	fma.rn.f32 	%f118, %f117, %f116, 0fBDF8CDCC;
	fma.rn.f32 	%f119, %f118, %f116, 0f3E0F2955;
	fma.rn.f32 	%f120, %f119, %f116, 0fBE2AD8B9;
	fma.rn.f32 	%f121, %f120, %f116, 0f3E4CED0B;
	fma.rn.f32 	%f122, %f121, %f116, 0fBE7FFF22;
	fma.rn.f32 	%f123, %f122, %f116, 0f3EAAAA78;
	fma.rn.f32 	%f124, %f123, %f116, 0fBF000000;
	mul.f32 	%f125, %f116, %f124;
	fma.rn.f32 	%f126, %f125, %f116, %f116;
	fma.rn.f32 	%f127, %f115, 0f3F317218, %f126;
	setp.gt.u32 	%p24, %r60, 2139095039;
	fma.rn.f32 	%f128, %f111, 0f7F800000, 0f7F800000;
	selp.f32 	%f129, %f128, %f127, %p24;
	setp.eq.f32 	%p25, %f111, 0f00000000;
	fma.rn.f32 	%f130, %f129, 0f3DCCCCCD, 0f3F800000;
	selp.f32 	%f131, 0fFF800000, %f130, %p25;
	mul.f32 	%f179, %f179, %f131;
$L__BB1_13:
	mul.f32 	%f132, %f180, 0f3F22F983;
	cvt.rni.s32.f32 	%r114, %f132;
	cvt.rn.f32.s32 	%f133, %r114;
	fma.rn.f32 	%f134, %f133, 0fBFC90FDA, %f180;
	fma.rn.f32 	%f135, %f133, 0fB3A22168, %f134;
	fma.rn.f32 	%f182, %f133, 0fA7C234C5, %f135;
	abs.f32 	%f17, %f180;
	setp.ltu.f32 	%p26, %f17, 0f47CE4780;
	mov.u32 	%r110, %r114;
	mov.f32 	%f181, %f182;
	@%p26 bra 	$L__BB1_21;
	setp.neu.f32 	%p27, %f17, 0f7F800000;
	@%p27 bra 	$L__BB1_16;
	mov.f32 	%f138, 0f00000000;
	mul.rn.f32 	%f181, %f180, %f138;
	mov.b32 	%r110, 0;
	bra.uni 	$L__BB1_21;
$L__BB1_16:
	mov.b32 	%r8, %f180;
	shl.b32 	%r65, %r8, 8;
	or.b32  	%r9, %r65, -2147483648;
	mov.b64 	%rd51, 0;
	mov.b32 	%r107, 0;
	mov.u64 	%rd49, __cudart_i2opi_f;
	mov.u64 	%rd50, %rd3;
$L__BB1_17:
	.pragma "nounroll";
	ld.global.nc.u32 	%r66, [%rd49];
	mad.wide.u32 	%rd31, %r66, %r9, %rd51;
	shr.u64 	%rd51, %rd31, 32;
	st.local.u32 	[%rd50], %rd31;
	add.s32 	%r107, %r107, 1;
	add.s64 	%rd50, %rd50, 4;
	add.s64 	%rd49, %rd49, 4;
	setp.ne.s32 	%p28, %r107, 6;
	@%p28 bra 	$L__BB1_17;
	shr.u32 	%r67, %r8, 23;
	st.local.u32 	[%rd3+24], %rd51;
	and.b32  	%r12, %r67, 31;
	and.b32  	%r68, %r67, 224;
	add.s32 	%r69, %r68, -128;
	shr.u32 	%r70, %r69, 5;
	mul.wide.u32 	%rd32, %r70, 4;
	sub.s64 	%rd10, %rd3, %rd32;
	ld.local.u32 	%r108, [%rd10+24];
	ld.local.u32 	%r109, [%rd10+20];
	setp.eq.s32 	%p29, %r12, 0;
	@%p29 bra 	$L__BB1_20;
	shf.l.wrap.b32 	%r108, %r109, %r108, %r12;
	ld.local.u32 	%r71, [%rd10+16];
	shf.l.wrap.b32 	%r109, %r71, %r109, %r12;
$L__BB1_20:
	shr.u32 	%r72, %r108, 30;
	shf.l.wrap.b32 	%r73, %r109, %r108, 2;
	shl.b32 	%r74, %r109, 2;
	shr.u32 	%r75, %r73, 31;
	add.s32 	%r76, %r75, %r72;
	neg.s32 	%r77, %r76;
	setp.lt.s32 	%p30, %r8, 0;
	selp.b32 	%r110, %r77, %r76, %p30;
	xor.b32  	%r78, %r73, %r8;
	shr.s32 	%r79, %r73, 31;
	xor.b32  	%r80, %r79, %r73;
	xor.b32  	%r81, %r79, %r74;
	cvt.u64.u32 	%rd33, %r80;
	shl.b64 	%rd34, %rd33, 32;
	cvt.u64.u32 	%rd35, %r81;
	or.b64  	%rd36, %rd34, %rd35;
	cvt.rn.f64.s64 	%fd1, %rd36;
	mul.f64 	%fd2, %fd1, 0d3BF921FB54442D19;
	cvt.rn.f32.f64 	%f136, %fd2;
	neg.f32 	%f137, %f136;
	setp.lt.s32 	%p31, %r78, 0;
	selp.f32 	%f181, %f137, %f136, %p31;
$L__BB1_21:
	setp.ltu.f32 	%p32, %f17, 0f47CE4780;
	add.s32 	%r83, %r110, 1;
	mul.rn.f32 	%f139, %f181, %f181;
	and.b32  	%r84, %r110, 1;
	setp.eq.b32 	%p33, %r84, 1;
	selp.f32 	%f140, %f181, 0f3F800000, %p33;
	fma.rn.f32 	%f141, %f139, %f140, 0f00000000;
	fma.rn.f32 	%f142, %f139, 0f37CBAC00, 0fBAB607ED;
	selp.f32 	%f143, 0fB94D4153, %f142, %p33;
	selp.f32 	%f144, 0f3C0885E4, 0f3D2AAABB, %p33;
	fma.rn.f32 	%f145, %f143, %f139, %f144;
	selp.f32 	%f146, 0fBE2AAAA8, 0fBEFFFFFF, %p33;
	fma.rn.f32 	%f147, %f145, %f139, %f146;
	fma.rn.f32 	%f148, %f147, %f141, %f140;
	and.b32  	%r85, %r83, 2;
	setp.eq.s32 	%p34, %r85, 0;
	mov.f32 	%f149, 0f00000000;
	sub.f32 	%f150, %f149, %f148;
	selp.f32 	%f21, %f148, %f150, %p34;
	@%p32 bra 	$L__BB1_29;
	setp.neu.f32 	%p35, %f17, 0f7F800000;
	@%p35 bra 	$L__BB1_24;
	mov.f32 	%f153, 0f00000000;
	mul.rn.f32 	%f182, %f180, %f153;
	mov.b32 	%r114, 0;
	bra.uni 	$L__BB1_29;
$L__BB1_24:
	mov.b32 	%r21, %f180;
	shl.b32 	%r87, %r21, 8;
	or.b32  	%r22, %r87, -2147483648;
	mov.b64 	%rd54, 0;
	mov.b32 	%r111, 0;
	mov.u64 	%rd52, __cudart_i2opi_f;
	mov.u64 	%rd53, %rd3;
$L__BB1_25:
	.pragma "nounroll";
	ld.global.nc.u32 	%r88, [%rd52];
	mad.wide.u32 	%rd39, %r88, %r22, %rd54;
	shr.u64 	%rd54, %rd39, 32;
	st.local.u32 	[%rd53], %rd39;
	add.s32 	%r111, %r111, 1;
	add.s64 	%rd53, %rd53, 4;
	add.s64 	%rd52, %rd52, 4;
	setp.ne.s32 	%p36, %r111, 6;
	@%p36 bra 	$L__BB1_25;
	shr.u32 	%r89, %r21, 23;
	st.local.u32 	[%rd3+24], %rd54;
	and.b32  	%r25, %r89, 31;
	and.b32  	%r90, %r89, 224;
	add.s32 	%r91, %r90, -128;
	shr.u32 	%r92, %r91, 5;
	mul.wide.u32 	%rd40, %r92, 4;
	sub.s64 	%rd17, %rd3, %rd40;
	ld.local.u32 	%r112, [%rd17+24];
	ld.local.u32 	%r113, [%rd17+20];
	setp.eq.s32 	%p37, %r25, 0;
	@%p37 bra 	$L__BB1_28;
	shf.l.wrap.b32 	%r112, %r113, %r112, %r25;
	ld.local.u32 	%r93, [%rd17+16];
	shf.l.wrap.b32 	%r113, %r93, %r113, %r25;
$L__BB1_28:
	shr.u32 	%r94, %r112, 30;
	shf.l.wrap.b32 	%r95, %r113, %r112, 2;
	shl.b32 	%r96, %r113, 2;
	shr.u32 	%r97, %r95, 31;
	add.s32 	%r98, %r97, %r94;
	neg.s32 	%r99, %r98;
	setp.lt.s32 	%p38, %r21, 0;
	selp.b32 	%r114, %r99, %r98, %p38;
	xor.b32  	%r100, %r95, %r21;
	shr.s32 	%r101, %r95, 31;
	xor.b32  	%r102, %r101, %r95;
	xor.b32  	%r103, %r101, %r96;
	cvt.u64.u32 	%rd41, %r102;
	shl.b64 	%rd42, %rd41, 32;
	cvt.u64.u32 	%rd43, %r103;
	or.b64  	%rd44, %rd42, %rd43;
	cvt.rn.f64.s64 	%fd3, %rd44;
	mul.f64 	%fd4, %fd3, 0d3BF921FB54442D19;
	cvt.rn.f32.f64 	%f151, %fd4;
	neg.f32 	%f152, %f151;
	setp.lt.s32 	%p39, %r100, 0;
	selp.f32 	%f182, %f152, %f151, %p39;
$L__BB1_29:
	mul.f32 	%f154, %f179, %f21;
	mul.rn.f32 	%f155, %f182, %f182;
	and.b32  	%r105, %r114, 1;
	setp.eq.b32 	%p40, %r105, 1;
	selp.f32 	%f156, 0f3F800000, %f182, %p40;
	fma.rn.f32 	%f157, %f155, %f156, 0f00000000;
	fma.rn.f32 	%f158, %f155, 0f37CBAC00, 0fBAB607ED;
	selp.f32 	%f159, %f158, 0fB94D4153, %p40;
	selp.f32 	%f160, 0f3D2AAABB, 0f3C0885E4, %p40;
	fma.rn.f32 	%f161, %f159, %f155, %f160;
	selp.f32 	%f162, 0fBEFFFFFF, 0fBE2AAAA8, %p40;
	fma.rn.f32 	%f163, %f161, %f155, %f162;
	fma.rn.f32 	%f164, %f163, %f157, %f156;
	and.b32  	%r106, %r114, 2;
	setp.eq.s32 	%p41, %r106, 0;
	mov.f32 	%f165, 0f00000000;
	sub.f32 	%f166, %f165, %f164;
	selp.f32 	%f167, %f164, %f166, %p41;
	neg.f32 	%f168, %f179;
	mul.f32 	%f169, %f167, %f168;
	mul.wide.s32 	%rd45, %r5, 4;
	add.s64 	%rd46, %rd2, %rd45;
	ld.global.nc.f32 	%f170, [%rd46];
	ld.global.nc.f32 	%f171, [%rd46+4];
	mul.f32 	%f172, %f154, %f170;
	mul.f32 	%f173, %f171, %f169;
	sub.f32 	%f174, %f172, %f173;
	mul.wide.s32 	%rd47, %r4, 4;
	add.s64 	%rd48, %rd1, %rd47;
	st.global.f32 	[%rd48], %f174;
	mul.f32 	%f175, %f170, %f169;
	fma.rn.f32 	%f176, %f154, %f171, %f175;
	st.global.f32 	[%rd48+4], %f176;
$L__BB1_30:
	ret;

}


// ===== COMPILED SASS (sm_100) =====

	.target	sm_100

	.elftype	@"ET_EXEC"


//--------------------- .note.nv.tkinfo           --------------------------
	.section	.note.nv.tkinfo,"",@"SHT_NOTE"
	.sectionflags	@"SHF_NOTE_NV_TKINFO"
	.tkinfo
        /*0018*/ 	.word	0x00000002
        /*0030*/ 	.string	""
        /*0030*/ 	.string	"ptxas"
        /*0030*/ 	.string	"Cuda compilation tools, release 13.0, V13.0.88"
        /*0030*/ 	.string	"Build cuda_13.0.r13.0/compiler.36424714_0"
        /*0030*/ 	.string	"-arch sm_100 -m 64 "



//--------------------- .note.nv.cuinfo           --------------------------
	.section	.note.nv.cuinfo,"",@"SHT_NOTE"
	.sectionflags	@"SHF_NOTE_NV_CUINFO"
        /*0018*/ 	.short	0x0002
        /*001a*/ 	.short	0x0064
        /*001c*/ 	.short	0x0082
	.zero		2


//--------------------- .nv.info                  --------------------------
	.section	.nv.info,"",@"SHT_CUDA_INFO"
	.align	4


	//----- nvinfo : EIATTR_REGCOUNT
	.align		4
        /*0000*/ 	.byte	0x04, 0x2f
        /*0002*/ 	.short	(.L_2 - .L_1)
	.align		4
.L_1:
        /*0004*/ 	.word	index@(_Z20rope_norm_kernel_f32ILb1EEvPKfPfiiiiiPKifff14rope_corr_dimsf)
        /*0008*/ 	.word	0x00000016


	//----- nvinfo : EIATTR_FRAME_SIZE
	.align		4
.L_2:
        /*000c*/ 	.byte	0x04, 0x11
        /*000e*/ 	.short	(.L_4 - .L_3)
	.align		4
.L_3:
        /*0010*/ 	.word	index@($__internal_3_$__cuda_sm3x_div_rn_noftz_f32_slowpath)
        /*0014*/ 	.word	0x00000020


	//----- nvinfo : EIATTR_FRAME_SIZE
	.align		4
.L_4:
        /*0018*/ 	.byte	0x04, 0x11
        /*001a*/ 	.short	(.L_6 - .L_5)
	.align		4
.L_5:
        /*001c*/ 	.word	index@($__internal_2_$__cuda_sm20_rcp_rn_f32_slowpath)
        /*0020*/ 	.word	0x00000020


	//----- nvinfo : EIATTR_FRAME_SIZE
	.align		4
.L_6:
        /*0024*/ 	.byte	0x04, 0x11
        /*0026*/ 	.short	(.L_8 - .L_7)
	.align		4
.L_7:
        /*0028*/ 	.word	index@(_Z20rope_norm_kernel_f32ILb1EEvPKfPfiiiiiPKifff14rope_corr_dimsf)
        /*002c*/ 	.word	0x00000020


	//----- nvinfo : EIATTR_REGCOUNT
	.align		4
.L_8:
        /*0030*/ 	.byte	0x04, 0x2f
        /*0032*/ 	.short	(.L_10 - .L_9)
	.align		4
.L_9:
        /*0034*/ 	.word	index@(_Z20rope_norm_kernel_f32ILb0EEvPKfPfiiiiiPKifff14rope_corr_dimsf)
        /*0038*/ 	.word	0x00000016


	//----- nvinfo : EIATTR_FRAME_SIZE
	.align		4
.L_10:
        /*003c*/ 	.byte	0x04, 0x11
        /*003e*/ 	.short	(.L_12 - .L_11)
	.align		4
.L_11:
        /*0040*/ 	.word	index@($__internal_1_$__cuda_sm3x_div_rn_noftz_f32_slowpath)
        /*0044*/ 	.word	0x00000020


	//----- nvinfo : EIATTR_FRAME_SIZE
	.align		4
.L_12:
        /*0048*/ 	.byte	0x04, 0x11
        /*004a*/ 	.short	(.L_14 - .L_13)
	.align		4
.L_13:
        /*004c*/ 	.word	index@($__internal_0_$__cuda_sm20_rcp_rn_f32_slowpath)
        /*0050*/ 	.word	0x00000020


	//----- nvinfo : EIATTR_FRAME_SIZE
	.align		4
.L_14:
        /*0054*/ 	.byte	0x04, 0x11
        /*0056*/ 	.short	(.L_16 - .L_15)
	.align		4
.L_15:
        /*0058*/ 	.word	index@(_Z20rope_norm_kernel_f32ILb0EEvPKfPfiiiiiPKifff14rope_corr_dimsf)
        /*005c*/ 	.word	0x00000020


	//----- nvinfo : EIATTR_MIN_STACK_SIZE
	.align		4
.L_16:
        /*0060*/ 	.byte	0x04, 0x12
        /*0062*/ 	.short	(.L_18 - .L_17)
	.align		4
.L_17:
        /*0064*/ 	.word	index@(_Z20rope_norm_kernel_f32ILb0EEvPKfPfiiiiiPKifff14rope_corr_dimsf)
        /*0068*/ 	.word	0x00000020


	//----- nvinfo : EIATTR_MIN_STACK_SIZE
	.align		4
.L_18:
        /*006c*/ 	.byte	0x04, 0x12
        /*006e*/ 	.short	(.L_20 - .L_19)
	.align		4
.L_19:
        /*0070*/ 	.word	index@(_Z20rope_norm_kernel_f32ILb1EEvPKfPfiiiiiPKifff14rope_corr_dimsf)
        /*0074*/ 	.word	0x00000020
.L_20:


//--------------------- .nv.compat                --------------------------
	.section	.nv.compat,"",@"SHT_CUDA_COMPAT_INFO"
	.align	4
        /*0000*/ 	.byte	0x02, 0x09, 0x00, 0x00, 0x02, 0x02, 0x01, 0x00, 0x02, 0x05, 0x05, 0x00, 0x03, 0x07, 0x01, 0x01
        /*0010*/ 	.byte	0x02, 0x03, 0x00, 0x00, 0x02, 0x06, 0x01, 0x00, 0x04, 0x0b, 0x08, 0x00, 0x01, 0x00, 0x00, 0x00
        /*0020*/ 	.byte	0x00, 0x00, 0x00, 0x00


//--------------------- .nv.info._Z20rope_norm_kernel_f32ILb0EEvPKfPfiiiiiPKifff14rope_corr_dimsf --------------------------
	.section	.nv.info._Z20rope_norm_kernel_f32ILb0EEvPKfPfiiiiiPKifff14rope_corr_dimsf,"",@"SHT_CUDA_INFO"
	.sectionflags	@""
	.align	4


	//----- nvinfo : EIATTR_CUDA_API_VERSION
	.align		4
        /*0000*/ 	.byte	0x04, 0x37
        /*0002*/ 	.short	(.L_22 - .L_21)
.L_21:
        /*0004*/ 	.word	0x00000082


	//----- nvinfo : EIATTR_KPARAM_INFO
	.align		4
.L_22:
        /*0008*/ 	.byte	0x04, 0x17
        /*000a*/ 	.short	(.L_24 - .L_23)
.L_23:
        /*000c*/ 	.word	0x00000000
        /*0010*/ 	.short	0x000c
        /*0012*/ 	.short	0x0044
        /*0014*/ 	.byte	0x00, 0xf0, 0x11, 0x00


	//----- nvinfo : EIATTR_KPARAM_INFO
	.align		4
.L_24:
        /*0018*/ 	.byte	0x04, 0x17
        /*001a*/ 	.short	(.L_26 - .L_25)
.L_25:
        /*001c*/ 	.word	0x00000000
        /*0020*/ 	.short	0x000b
        /*0022*/ 	.short	0x003c
        /*0024*/ 	.byte	0x00, 0xf0, 0x21, 0x00


	//----- nvinfo : EIATTR_KPARAM_INFO
	.align		4
.L_26:
        /*0028*/ 	.byte	0x04, 0x17
        /*002a*/ 	.short	(.L_28 - .L_27)
.L_27:
        /*002c*/ 	.word	0x00000000
        /*0030*/ 	.short	0x000a
        /*0032*/ 	.short	0x0038
        /*0034*/ 	.byte	0x00, 0xf0, 0x11, 0x00


	//----- nvinfo : EIATTR_KPARAM_INFO
	.align		4
.L_28:
        /*0038*/ 	.byte	0x04, 0x17
        /*003a*/ 	.short	(.L_30 - .L_29)
.L_29:
        /*003c*/ 	.word	0x00000000
        /*0040*/ 	.short	0x0009
        /*0042*/ 	.short	0x0034
        /*0044*/ 	.byte	0x00, 0xf0, 0x11, 0x00


	//----- nvinfo : EIATTR_KPARAM_INFO
	.align		4
.L_30:
        /*0048*/ 	.byte	0x04, 0x17
        /*004a*/ 	.short	(.L_32 - .L_31)
.L_31:
        /*004c*/ 	.word	0x00000000
        /*0050*/ 	.short	0x0008
        /*0052*/ 	.short	0x0030
        /*0054*/ 	.byte	0x00, 0xf0, 0x11, 0x00


	//----- nvinfo : EIATTR_KPARAM_INFO
	.align		4
.L_32:
        /*0058*/ 	.byte	0x04, 0x17
        /*005a*/ 	.short	(.L_34 - .L_33)
.L_33:
        /*005c*/ 	.word	0x00000000
        /*0060*/ 	.short	0x0007
        /*0062*/ 	.short	0x0028
        /*0064*/ 	.byte	0x00, 0xf5, 0x21, 0x00


	//----- nvinfo : EIATTR_KPARAM_INFO
	.align		4
.L_34:
        /*0068*/ 	.byte	0x04, 0x17
        /*006a*/ 	.short	(.L_36 - .L_35)
.L_35:
        /*006c*/ 	.word	0x00000000
        /*0070*/ 	.short	0x0006
        /*0072*/ 	.short	0x0020
        /*0074*/ 	.byte	0x00, 0xf0, 0x11, 0x00


	//----- nvinfo : EIATTR_KPARAM_INFO
	.align		4
.L_36:
        /*0078*/ 	.byte	0x04, 0x17
        /*007a*/ 	.short	(.L_38 - .L_37)
.L_37:
        /*007c*/ 	.word	0x00000000
        /*0080*/ 	.short	0x0005
        /*0082*/ 	.short	0x001c
        /*0084*/ 	.byte	0x00, 0xf0, 0x11, 0x00


	//----- nvinfo : EIATTR_KPARAM_INFO
	.align		4
.L_38:
        /*0088*/ 	.byte	0x04, 0x17
        /*008a*/ 	.short	(.L_40 - .L_39)
.L_39:
        /*008c*/ 	.word	0x00000000
        /*0090*/ 	.short	0x0004
        /*0092*/ 	.short	0x0018
        /*0094*/ 	.byte	0x00, 0xf0, 0x11, 0x00


	//----- nvinfo : EIATTR_KPARAM_INFO
	.align		4
.L_40:
        /*0098*/ 	.byte	0x04, 0x17
        /*009a*/ 	.short	(.L_42 - .L_41)
.L_41:
        /*009c*/ 	.word	0x00000000
        /*00a0*/ 	.short	0x0003
        /*00a2*/ 	.short	0x0014
        /*00a4*/ 	.byte	0x00, 0xf0, 0x11, 0x00


	//----- nvinfo : EIATTR_KPARAM_INFO
	.align		4
.L_42:
        /*00a8*/ 	.byte	0x04, 0x17
        /*00aa*/ 	.short	(.L_44 - .L_43)
.L_43:
        /*00ac*/ 	.word	0x00000000
        /*00b0*/ 	.short	0x0002
        /*00b2*/ 	.short	0x0010
        /*00b4*/ 	.byte	0x00, 0xf0, 0x11, 0x00


	//----- nvinfo : EIATTR_KPARAM_INFO
	.align		4
.L_44:
        /*00b8*/ 	.byte	0x04, 0x17
        /*00ba*/ 	.short	(.L_46 - .L_45)
.L_45:
        /*00bc*/ 	.word	0x00000000
        /*00c0*/ 	.short	0x0001
        /*00c2*/ 	.short	0x0008
        /*00c4*/ 	.byte	0x00, 0xf5, 0x21, 0x00


	//----- nvinfo : EIATTR_KPARAM_INFO
	.align		4
.L_46:
        /*00c8*/ 	.byte	0x04, 0x17
        /*00ca*/ 	.short	(.L_48 - .L_47)
.L_47:
        /*00cc*/ 	.word	0x00000000
        /*00d0*/ 	.short	0x0000
        /*00d2*/ 	.short	0x0000
        /*00d4*/ 	.byte	0x00, 0xf5, 0x21, 0x00


	//----- nvinfo : EIATTR_SPARSE_MMA_MASK
	.align		4
.L_48:
        /*00d8*/ 	.byte	0x03, 0x50
        /*00da*/ 	.short	0x0000


	//----- nvinfo : EIATTR_MAXREG_COUNT
	.align		4
        /*00dc*/ 	.byte	0x03, 0x1b
        /*00de*/ 	.short	0x00ff


	//----- nvinfo : EIATTR_MERCURY_ISA_VERSION
	.align		4
        /*00e0*/ 	.byte	0x03, 0x5f
        /*00e2*/ 	.short	0x0101


	//----- nvinfo : EIATTR_VRC_CTA_INIT_COUNT
	.align		4
        /*00e4*/ 	.byte	0x02, 0x4a
	.zero		1
	.zero		1


	//----- nvinfo : EIATTR_EXIT_INSTR_OFFSETS
	.align		4
        /*00e8*/ 	.byte	0x04, 0x1c
        /*00ea*/ 	.short	(.L_50 - .L_49)


	//   ....[0]....
.L_49:
        /*00ec*/ 	.word	0x00000090


	//   ....[1]....
        /*00f0*/ 	.word	0x000003a0


	//   ....[2]....
        /*00f4*/ 	.word	0x000018e0


	//----- nvinfo : EIATTR_CRS_STACK_SIZE
	.align		4
.L_50:
        /*00f8*/ 	.byte	0x04, 0x1e
        /*00fa*/ 	.short	(.L_52 - .L_51)
.L_51:
        /*00fc*/ 	.word	0x00000000


	//----- nvinfo : EIATTR_CBANK_PARAM_SIZE
	.align		4
.L_52:
        /*0100*/ 	.byte	0x03, 0x19
        /*0102*/ 	.short	0x0048


	//----- nvinfo : EIATTR_PARAM_CBANK
	.align		4
        /*0104*/ 	.byte	0x04, 0x0a
        /*0106*/ 	.short	(.L_54 - .L_53)
	.align		4
.L_53:
        /*0108*/ 	.word	index@(.nv.constant0._Z20rope_norm_kernel_f32ILb0EEvPKfPfiiiiiPKifff14rope_corr_dimsf)
        /*010c*/ 	.short	0x0380
        /*010e*/ 	.short	0x0048


	//----- nvinfo : EIATTR_SW_WAR
	.align		4
.L_54:
        /*0110*/ 	.byte	0x04, 0x36
        /*0112*/ 	.short	(.L_56 - .L_55)
.L_55:
        /*0114*/ 	.word	0x00000008
.L_56:


//--------------------- .nv.info._Z20rope_norm_kernel_f32ILb1EEvPKfPfiiiiiPKifff14rope_corr_dimsf --------------------------
	.section	.nv.info._Z20rope_norm_kernel_f32ILb1EEvPKfPfiiiiiPKifff14rope_corr_dimsf,"",@"SHT_CUDA_INFO"
	.sectionflags	@""
	.align	4


	//----- nvinfo : EIATTR_CUDA_API_VERSION
	.align		4
        /*0000*/ 	.byte	0x04, 0x37
        /*0002*/ 	.short	(.L_58 - .L_57)
.L_57:
        /*0004*/ 	.word	0x00000082


	//----- nvinfo : EIATTR_KPARAM_INFO
	.align		4
.L_58:
        /*0008*/ 	.byte	0x04, 0x17
        /*000a*/ 	.short	(.L_60 - .L_59)
.L_59:
        /*000c*/ 	.word	0x00000000
        /*0010*/ 	.short	0x000c
        /*0012*/ 	.short	0x0044
        /*0014*/ 	.byte	0x00, 0xf0, 0x11, 0x00


	//----- nvinfo : EIATTR_KPARAM_INFO
	.align		4
.L_60:
        /*0018*/ 	.byte	0x04, 0x17
        /*001a*/ 	.short	(.L_62 - .L_61)
.L_61:
        /*001c*/ 	.word	0x00000000
        /*0020*/ 	.short	0x000b
        /*0022*/ 	.short	0x003c
        /*0024*/ 	.byte	0x00, 0xf0, 0x21, 0x00


	//----- nvinfo : EIATTR_KPARAM_INFO
	.align		4
.L_62:
        /*0028*/ 	.byte	0x04, 0x17
        /*002a*/ 	.short	(.L_64 - .L_63)
.L_63:
        /*002c*/ 	.word	0x00000000
        /*0030*/ 	.short	0x000a
        /*0032*/ 	.short	0x0038
        /*0034*/ 	.byte	0x00, 0xf0, 0x11, 0x00


	//----- nvinfo : EIATTR_KPARAM_INFO
	.align		4
.L_64:
        /*0038*/ 	.byte	0x04, 0x17
        /*003a*/ 	.short	(.L_66 - .L_65)
.L_65:
        /*003c*/ 	.word	0x00000000
        /*0040*/ 	.short	0x0009
        /*0042*/ 	.short	0x0034
        /*0044*/ 	.byte	0x00, 0xf0, 0x11, 0x00


	//----- nvinfo : EIATTR_KPARAM_INFO
	.align		4
.L_66:
        /*0048*/ 	.byte	0x04, 0x17
        /*004a*/ 	.short	(.L_68 - .L_67)
.L_67:
        /*004c*/ 	.word	0x00000000
        /*0050*/ 	.short	0x0008
        /*0052*/ 	.short	0x0030
        /*0054*/ 	.byte	0x00, 0xf0, 0x11, 0x00


	//----- nvinfo : EIATTR_KPARAM_INFO
	.align		4
.L_68:
        /*0058*/ 	.byte	0x04, 0x17
        /*005a*/ 	.short	(.L_70 - .L_69)
.L_69:
        /*005c*/ 	.word	0x00000000
        /*0060*/ 	.short	0x0007
        /*0062*/ 	.short	0x0028
        /*0064*/ 	.byte	0x00, 0xf5, 0x21, 0x00


	//----- nvinfo : EIATTR_KPARAM_INFO
	.align		4
.L_70:
        /*0068*/ 	.byte	0x04, 0x17
        /*006a*/ 	.short	(.L_72 - .L_71)
.L_71:
        /*006c*/ 	.word	0x00000000
        /*0070*/ 	.short	0x0006
        /*0072*/ 	.short	0x0020
        /*0074*/ 	.byte	0x00, 0xf0, 0x11, 0x00


	//----- nvinfo : EIATTR_KPARAM_INFO
	.align		4
.L_72:
        /*0078*/ 	.byte	0x04, 0x17
        /*007a*/ 	.short	(.L_74 - .L_73)
.L_73:
        /*007c*/ 	.word	0x00000000
        /*0080*/ 	.short	0x0005
        /*0082*/ 	.short	0x001c
        /*0084*/ 	.byte	0x00, 0xf0, 0x11, 0x00


	//----- nvinfo : EIATTR_KPARAM_INFO
	.align		4
.L_74:
        /*0088*/ 	.byte	0x04, 0x17
        /*008a*/ 	.short	(.L_76 - .L_75)
.L_75:
        /*008c*/ 	.word	0x00000000
        /*0090*/ 	.short	0x0004
        /*0092*/ 	.short	0x0018
        /*0094*/ 	.byte	0x00, 0xf0, 0x11, 0x00


	//----- nvinfo : EIATTR_KPARAM_INFO
	.align		4
.L_76:
        /*0098*/ 	.byte	0x04, 0x17
        /*009a*/ 	.short	(.L_78 - .L_77)
.L_77:
        /*009c*/ 	.word	0x00000000
        /*00a0*/ 	.short	0x0003
        /*00a2*/ 	.short	0x0014
        /*00a4*/ 	.byte	0x00, 0xf0, 0x11, 0x00


	//----- nvinfo : EIATTR_KPARAM_INFO
	.align		4
.L_78:
        /*00a8*/ 	.byte	0x04, 0x17
        /*00aa*/ 	.short	(.L_80 - .L_79)
.L_79:
        /*00ac*/ 	.word	0x00000000
        /*00b0*/ 	.short	0x0002
        /*00b2*/ 	.short	0x0010
        /*00b4*/ 	.byte	0x00, 0xf0, 0x11, 0x00


	//----- nvinfo : EIATTR_KPARAM_INFO
	.align		4
.L_80:
        /*00b8*/ 	.byte	0x04, 0x17
        /*00ba*/ 	.short	(.L_82 - .L_81)
.L_81:
        /*00bc*/ 	.word	0x00000000
        /*00c0*/ 	.short	0x0001
        /*00c2*/ 	.short	0x0008
        /*00c4*/ 	.byte	0x00, 0xf5, 0x21, 0x00


	//----- nvinfo : EIATTR_KPARAM_INFO
	.align		4
.L_82:
        /*00c8*/ 	.byte	0x04, 0x17
        /*00ca*/ 	.short	(.L_84 - .L_83)
.L_83:
        /*00cc*/ 	.word	0x00000000
        /*00d0*/ 	.short	0x0000
        /*00d2*/ 	.short	0x0000
        /*00d4*/ 	.byte	0x00, 0xf5, 0x21, 0x00


	//----- nvinfo : EIATTR_SPARSE_MMA_MASK
	.align		4
.L_84:
        /*00d8*/ 	.byte	0x03, 0x50
        /*00da*/ 	.short	0x0000


	//----- nvinfo : EIATTR_MAXREG_COUNT
	.align		4
        /*00dc*/ 	.byte	0x03, 0x1b
        /*00de*/ 	.short	0x00ff


	//----- nvinfo : EIATTR_MERCURY_ISA_VERSION
	.align		4
        /*00e0*/ 	.byte	0x03, 0x5f
        /*00e2*/ 	.short	0x0101


	//----- nvinfo : EIATTR_VRC_CTA_INIT_COUNT
	.align		4
        /*00e4*/ 	.byte	0x02, 0x4a
	.zero		1
	.zero		1


	//----- nvinfo : EIATTR_EXIT_INSTR_OFFSETS
	.align		4
        /*00e8*/ 	.byte	0x04, 0x1c
        /*00ea*/ 	.short	(.L_86 - .L_85)


	//   ....[0]....
.L_85:
        /*00ec*/ 	.word	0x00000090


	//   ....[1]....
        /*00f0*/ 	.word	0x000003a0


	//   ....[2]....
        /*00f4*/ 	.word	0x000018e0


	//----- nvinfo : EIATTR_CRS_STACK_SIZE
	.align		4
.L_86:
        /*00f8*/ 	.byte	0x04, 0x1e
        /*00fa*/ 	.short	(.L_88 - .L_87)
.L_87:
        /*00fc*/ 	.word	0x00000000


	//----- nvinfo : EIATTR_CBANK_PARAM_SIZE
	.align		4
.L_88:
        /*0100*/ 	.byte	0x03, 0x19
        /*0102*/ 	.short	0x0048


	//----- nvinfo : EIATTR_PARAM_CBANK
	.align		4
        /*0104*/ 	.byte	0x04, 0x0a
        /*0106*/ 	.short	(.L_90 - .L_89)
	.align		4
.L_89:
        /*0108*/ 	.word	index@(.nv.constant0._Z20rope_norm_kernel_f32ILb1EEvPKfPfiiiiiPKifff14rope_corr_dimsf)
        /*010c*/ 	.short	0x0380
        /*010e*/ 	.short	0x0048


	//----- nvinfo : EIATTR_SW_WAR
	.align		4
.L_90:
        /*0110*/ 	.byte	0x04, 0x36
        /*0112*/ 	.short	(.L_92 - .L_91)
.L_91:
        /*0114*/ 	.word	0x00000008
.L_92:


//--------------------- .nv.callgraph             --------------------------
	.section	.nv.callgraph,"",@"SHT_CUDA_CALLGRAPH"
	.align	4
	.sectionentsize	8
	.align		4
        /*0000*/ 	.word	0x00000000
	.align		4
        /*0004*/ 	.word	0xffffffff
	.align		4
        /*0008*/ 	.word	0x00000000
	.align		4
        /*000c*/ 	.word	0xfffffffe
	.align		4
        /*0010*/ 	.word	0x00000000
	.align		4
        /*0014*/ 	.word	0xfffffffd
	.align		4
        /*0018*/ 	.word	0x00000000
	.align		4
        /*001c*/ 	.word	0xfffffffc


//--------------------- .nv.constant4             --------------------------
	.section	.nv.constant4,"a",@progbits
	.align	8
	.align		8
.nv.constant4:
        /*0000*/ 	.dword	__cudart_i2opi_f


//--------------------- .text._Z20rope_norm_kernel_f32ILb0EEvPKfPfiiiiiPKifff14rope_corr_dimsf --------------------------
	.section	.text._Z20rope_norm_kernel_f32ILb0EEvPKfPfiiiiiPKifff14rope_corr_dimsf,"ax",@progbits
	.align	128
.text._Z20rope_norm_kernel_f32ILb0EEvPKfPfiiiiiPKifff14rope_corr_dimsf:
        .type           _Z20rope_norm_kernel_f32ILb0EEvPKfPfiiiiiPKifff14rope_corr_dimsf,@function
        .size           _Z20rope_norm_kernel_f32ILb0EEvPKfPfiiiiiPKifff14rope_corr_dimsf,(.L_x_58 - _Z20rope_norm_kernel_f32ILb0EEvPKfPfiiiiiPKifff14rope_corr_dimsf)
        .other          _Z20rope_norm_kernel_f32ILb0EEvPKfPfiiiiiPKifff14rope_corr_dimsf,@"STO_CUDA_ENTRY STV_DEFAULT"
_Z20rope_norm_kernel_f32ILb0EEvPKfPfiiiiiPKifff14rope_corr_dimsf:
[----:B------:R-:W0:Y:S01]  /*0000*/  LDC R1, c[0x0][0x37c] ;  /* 0x0000df00ff017b82 */ /* 0x000e220000000800 */
[----:B------:R-:W1:Y:S01]  /*0010*/  S2R R0, SR_CTAID.Y ;  /* 0x0000000000007919 */ /* 0x000e620000002600 */
[----:B------:R-:W1:Y:S01]  /*0020*/  LDCU UR4, c[0x0][0x364] ;  /* 0x00006c80ff0477ac */ /* 0x000e620008000800 */
[----:B0-----:R-:W-:Y:S01]  /*0030*/  VIADD R1, R1, 0xffffffe0 ;  /* 0xffffffe001017836 */ /* 0x001fe20000000000 */
[----:B------:R-:W1:Y:S01]  /*0040*/  S2R R3, SR_TID.Y ;  /* 0x0000000000037919 */ /* 0x000e620000002200 */
[----:B------:R-:W0:Y:S01]  /*0050*/  LDCU UR5, c[0x0][0x390] ;  /* 0x00007200ff0577ac */ /* 0x000e220008000800 */
[----:B-1----:R-:W-:-:S04]  /*0060*/  IMAD R0, R0, UR4, R3 ;  /* 0x0000000400007c24 */ /* 0x002fc8000f8e0203 */
[----:B------:R-:W-:-:S05]  /*0070*/  IMAD.SHL.U32 R5, R0, 0x2, RZ ;  /* 0x0000000200057824 */ /* 0x000fca00078e00ff */
[----:B0-----:R-:W-:-:S13]  /*0080*/  ISETP.GE.AND P0, PT, R5, UR5, PT ;  /* 0x0000000505007c0c */ /* 0x001fda000bf06270 */
[----:B------:R-:W-:Y:S05]  /*0090*/  @P0 EXIT ;  /* 0x000000000000094d */ /* 0x000fea0003800000 */
[----:B------:R-:W0:Y:S01]  /*00a0*/  LDC R11, c[0x0][0x394] ;  /* 0x0000e500ff0b7b82 */ /* 0x000e220000000800 */
[----:B------:R-:W1:Y:S01]  /*00b0*/  S2R R4, SR_CTAID.X ;  /* 0x0000000000047919 */ /* 0x000e620000002500 */
[----:B------:R-:W1:Y:S01]  /*00c0*/  LDCU UR4, c[0x0][0x360] ;  /* 0x00006c00ff0477ac */ /* 0x000e620008000800 */
[----:B------:R-:W1:Y:S01]  /*00d0*/  S2R R7, SR_TID.X ;  /* 0x0000000000077919 */ /* 0x000e620000002100 */
[----:B------:R-:W2:Y:S01]  /*00e0*/  LDCU.64 UR6, c[0x0][0x398] ;  /* 0x00007300ff0677ac */ /* 0x000ea20008000a00 */
[----:B------:R-:W3:Y:S01]  /*00f0*/  LDCU UR8, c[0x0][0x3b8] ;  /* 0x00007700ff0877ac */ /* 0x000ee20008000800 */
[----:B0-----:R-:W-:-:S04]  /*0100*/  IABS R9, R11 ;  /* 0x0000000b00097213 */ /* 0x001fc80000000000 */
[----:B------:R-:W0:Y:S01]  /*0110*/  I2F.RP R6, R9 ;  /* 0x0000000900067306 */ /* 0x000e220000209400 */
[----:B---3--:R-:W-:Y:S01]  /*0120*/  MOV R10, UR8 ;  /* 0x00000008000a7c02 */ /* 0x008fe20008000f00 */
[----:B-1----:R-:W-:Y:S01]  /*0130*/  IMAD R4, R4, UR4, R7 ;  /* 0x0000000404047c24 */ /* 0x002fe2000f8e0207 */
[----:B------:R-:W1:Y:S05]  /*0140*/  LDCU UR4, c[0x0][0x3a0] ;  /* 0x00007400ff0477ac */ /* 0x000e6a0008000800 */
[----:B0-----:R-:W0:Y:S02]  /*0150*/  MUFU.RCP R6, R6 ;  /* 0x0000000600067308 */ /* 0x001e240000001000 */
[----:B0-----:R-:W-:-:S02]  /*0160*/  IADD3 R2, PT, PT, R6, 0xffffffe, RZ ;  /* 0x0ffffffe06027810 */ /* 0x001fc40007ffe0ff */
[----:B------:R-:W-:-:S04]  /*0170*/  IABS R6, R4 ;  /* 0x0000000400067213 */ /* 0x000fc80000000000 */
[----:B------:R0:W3:Y:S02]  /*0180*/  F2I.FTZ.U32.TRUNC.NTZ R3, R2 ;  /* 0x0000000200037305 */ /* 0x0000e4000021f000 */
[----:B0-----:R-:W-:Y:S02]  /*0190*/  IMAD.MOV.U32 R2, RZ, RZ, RZ ;  /* 0x000000ffff027224 */ /* 0x001fe400078e00ff */
[----:B---3--:R-:W-:-:S04]  /*01a0*/  IMAD.MOV R8, RZ, RZ, -R3 ;  /* 0x000000ffff087224 */ /* 0x008fc800078e0a03 */
[----:B------:R-:W-:-:S04]  /*01b0*/  IMAD R7, R8, R9, RZ ;  /* 0x0000000908077224 */ /* 0x000fc800078e02ff */
[----:B------:R-:W-:-:S06]  /*01c0*/  IMAD.HI.U32 R3, R3, R7, R2 ;  /* 0x0000000703037227 */ /* 0x000fcc00078e0002 */
[----:B------:R-:W-:-:S05]  /*01d0*/  IMAD.HI.U32 R3, R3, R6, RZ ;  /* 0x0000000603037227 */ /* 0x000fca00078e00ff */
[----:B------:R-:W-:-:S05]  /*01e0*/  IADD3 R2, PT, PT, -R3, RZ, RZ ;  /* 0x000000ff03027210 */ /* 0x000fca0007ffe1ff */
[----:B------:R-:W-:-:S05]  /*01f0*/  IMAD R2, R9, R2, R6 ;  /* 0x0000000209027224 */ /* 0x000fca00078e0206 */
[----:B------:R-:W-:-:S13]  /*0200*/  ISETP.GT.U32.AND P2, PT, R9, R2, PT ;  /* 0x000000020900720c */ /* 0x000fda0003f44070 */
[----:B------:R-:W-:Y:S02]  /*0210*/  @!P2 IMAD.IADD R2, R2, 0x1, -R9 ;  /* 0x000000010202a824 */ /* 0x000fe400078e0a09 */
[----:B------:R-:W-:Y:S01]  /*0220*/  @!P2 VIADD R3, R3, 0x1 ;  /* 0x000000010303a836 */ /* 0x000fe20000000000 */
[----:B------:R-:W-:Y:S02]  /*0230*/  ISETP.NE.AND P2, PT, R11, RZ, PT ;  /* 0x000000ff0b00720c */ /* 0x000fe40003f45270 */
[----:B------:R-:W-:Y:S02]  /*0240*/  ISETP.GE.U32.AND P0, PT, R2, R9, PT ;  /* 0x000000090200720c */ /* 0x000fe40003f06070 */
[----:B------:R-:W-:-:S04]  /*0250*/  LOP3.LUT R2, R4, R11, RZ, 0x3c, !PT ;  /* 0x0000000b04027212 */ /* 0x000fc800078e3cff */
[----:B------:R-:W-:-:S07]  /*0260*/  ISETP.GE.AND P1, PT, R2, RZ, PT ;  /* 0x000000ff0200720c */ /* 0x000fce0003f26270 */
[----:B------:R-:W-:Y:S02]  /*0270*/  @P0 IADD3 R3, PT, PT, R3, 0x1, RZ ;  /* 0x0000000103030810 */ /* 0x000fe40007ffe0ff */
[----:B-1----:R-:W-:-:S04]  /*0280*/  ISETP.GE.AND P0, PT, R5, UR4, PT ;  /* 0x0000000405007c0c */ /* 0x002fc8000bf06270 */
[----:B------:R-:W-:Y:S01]  /*0290*/  @!P1 IMAD.MOV R3, RZ, RZ, -R3 ;  /* 0x000000ffff039224 */ /* 0x000fe200078e0a03 */
[----:B------:R-:W-:-:S05]  /*02a0*/  @!P2 LOP3.LUT R3, RZ, R11, RZ, 0x33, !PT ;  /* 0x0000000bff03a212 */ /* 0x000fca00078e33ff */
[----:B------:R-:W-:-:S04]  /*02b0*/  IMAD.MOV R2, RZ, RZ, -R3 ;  /* 0x000000ffff027224 */ /* 0x000fc800078e0a03 */
[----:B------:R-:W-:-:S04]  /*02c0*/  IMAD R2, R11, R2, R4 ;  /* 0x000000020b027224 */ /* 0x000fc800078e0204 */
[--C-:B--2---:R-:W-:Y:S02]  /*02d0*/  IMAD R2, R2, UR6, R5.reuse ;  /* 0x0000000602027c24 */ /* 0x104fe4000f8e0205 */
[----:B------:R-:W-:Y:S02]  /*02e0*/  IMAD R5, R4, UR5, R5 ;  /* 0x0000000504057c24 */ /* 0x000fe4000f8e0205 */
[----:B------:R-:W-:Y:S01]  /*02f0*/  IMAD R7, R3, UR7, R2 ;  /* 0x0000000703077c24 */ /* 0x000fe2000f8e0202 */
[----:B------:R-:W0:Y:S01]  /*0300*/  LDCU.64 UR6, c[0x0][0x358] ;  /* 0x00006b00ff0677ac */ /* 0x000e220008000a00 */
[----:B------:R-:W-:Y:S05]  /*0310*/  @!P0 BRA `(.L_x_0) ;  /* 0x0000000000248947 */ /* 0x000fea0003800000 */
[----:B------:R-:W1:Y:S02]  /*0320*/  LDC.64 R2, c[0x0][0x380] ;  /* 0x0000e000ff027b82 */ /* 0x000e640000000a00 */
[----:B-1----:R-:W-:-:S06]  /*0330*/  IMAD.WIDE R2, R7, 0x4, R2 ;  /* 0x0000000407027825 */ /* 0x002fcc00078e0202 */
[----:B------:R-:W1:Y:S01]  /*0340*/  LDC.64 R6, c[0x0][0x388] ;  /* 0x0000e200ff067b82 */ /* 0x000e620000000a00 */
[----:B0-----:R-:W2:Y:S04]  /*0350*/  LDG.E.CONSTANT R9, desc[UR6][R2.64] ;  /* 0x0000000602097981 */ /* 0x001ea8000c1e9900 */
[----:B------:R-:W3:Y:S01]  /*0360*/  LDG.E.CONSTANT R11, desc[UR6][R2.64+0x4] ;  /* 0x00000406020b7981 */ /* 0x000ee2000c1e9900 */
[----:B-1----:R-:W-:-:S05]  /*0370*/  IMAD.WIDE R4, R5, 0x4, R6 ;  /* 0x0000000405047825 */ /* 0x002fca00078e0206 */
[----:B--2---:R-:W-:Y:S04]  /*0380*/  STG.E desc[UR6][R4.64], R9 ;  /* 0x0000000904007986 */ /* 0x004fe8000c101906 */
[----:B---3--:R-:W-:Y:S01]  /*0390*/  STG.E desc[UR6][R4.64+0x4], R11 ;  /* 0x0000040b04007986 */ /* 0x008fe2000c101906 */
[----:B------:R-:W-:Y:S05]  /*03a0*/  EXIT ;  /* 0x000000000000794d */ /* 0x000fea0003800000 */
.L_x_0:
[----:B------:R-:W1:Y:S02]  /*03b0*/  LDC.64 R8, c[0x0][0x3a8] ;  /* 0x0000ea00ff087b82 */ /* 0x000e640000000a00 */
[----:B-1----:R-:W-:-:S06]  /*03c0*/  IMAD.WIDE R8, R3, 0x4, R8 ;  /* 0x0000000403087825 */ /* 0x002fcc00078e0208 */
[----:B------:R-:W1:Y:S01]  /*03d0*/  LDC R3, c[0x0][0x3c4] ;  /* 0x0000f100ff037b82 */ /* 0x000e620000000800 */
[----:B0-----:R0:W5:Y:S01]  /*03e0*/  LDG.E.CONSTANT R2, desc[UR6][R8.64] ;  /* 0x0000000608027981 */ /* 0x001162000c1e9900 */
[----:B------:R-:W-:Y:S01]  /*03f0*/  HFMA2 R14, -RZ, RZ, 0.771484375, 0.21533203125 ;  /* 0x3a2c32e4ff0e7431 */ /* 0x000fe200000001ff */
[----:B------:R-:W-:Y:S01]  /*0400*/  BSSY.RECONVERGENT B0, `(.L_x_1) ;  /* 0x0000055000007945 */ /* 0x000fe20003800200 */
[C---:B-1----:R-:W-:Y:S01]  /*0410*/  FMUL R4, |R3|.reuse, 16777216 ;  /* 0x4b80000003047820 */ /* 0x042fe20000400200 */
[----:B------:R-:W-:-:S04]  /*0420*/  FSETP.GEU.AND P0, PT, |R3|, 1.175494350822287508e-38, PT ;  /* 0x008000000300780b */ /* 0x000fc80003f0e200 */
[----:B------:R-:W-:-:S05]  /*0430*/  FSEL R4, R4, |R3|, !P0 ;  /* 0x4000000304047208 */ /* 0x000fca0004000000 */
[----:B------:R-:W-:-:S05]  /*0440*/  VIADD R6, R4, 0xc0cafb0d ;  /* 0xc0cafb0d04067836 */ /* 0x000fca0000000000 */
[----:B------:R-:W-:-:S05]  /*0450*/  LOP3.LUT R11, R6, 0xff800000, RZ, 0xc0, !PT ;  /* 0xff800000060b7812 */ /* 0x000fca00078ec0ff */
[----:B------:R-:W-:Y:S01]  /*0460*/  IMAD.IADD R4, R4, 0x1, -R11 ;  /* 0x0000000104047824 */ /* 0x000fe200078e0a0b */
[----:B------:R-:W-:-:S03]  /*0470*/  I2FP.F32.S32 R11, R11 ;  /* 0x0000000b000b7245 */ /* 0x000fc60000201400 */
[C---:B------:R-:W-:Y:S01]  /*0480*/  FADD R12, R4.reuse, 1 ;  /* 0x3f800000040c7421 */ /* 0x040fe20000000000 */
[----:B------:R-:W-:Y:S01]  /*0490*/  FADD R6, R4, -1 ;  /* 0xbf80000004067421 */ /* 0x000fe20000000000 */
[----:B------:R-:W-:-:S03]  /*04a0*/  FSEL R4, RZ, -24, P0 ;  /* 0xc1c00000ff047808 */ /* 0x000fc60000000000 */
[----:B0-----:R-:W-:Y:S01]  /*04b0*/  FADD R9, R6, R6 ;  /* 0x0000000606097221 */ /* 0x001fe20000000000 */
[----:B------:R-:W0:Y:S01]  /*04c0*/  MUFU.RCP R12, R12 ;  /* 0x0000000c000c7308 */ /* 0x000e220000001000 */
[----:B------:R-:W-:Y:S02]  /*04d0*/  FFMA R11, R11, 1.1920928955078125e-07, R4 ;  /* 0x340000000b0b7823 */ /* 0x000fe40000000004 */
[----:B0-----:R-:W-:-:S04]  /*04e0*/  FMUL R8, R12, R9 ;  /* 0x000000090c087220 */ /* 0x001fc80000400000 */
[----:B------:R-:W-:Y:S01]  /*04f0*/  FADD R4, R6, -R8 ;  /* 0x8000000806047221 */ /* 0x000fe20000000000 */
[----:B------:R-:W-:-:S03]  /*0500*/  FMUL R9, R8, R8 ;  /* 0x0000000808097220 */ /* 0x000fc60000400000 */
[----:B------:R-:W-:Y:S01]  /*0510*/  FADD R13, R4, R4 ;  /* 0x00000004040d7221 */ /* 0x000fe20000000000 */
[----:B------:R-:W-:Y:S01]  /*0520*/  FFMA R4, R8, 1.4426950216293334961, R11 ;  /* 0x3fb8aa3b08047823 */ /* 0x000fe2000000000b */
[----:B------:R-:W-:Y:S02]  /*0530*/  FFMA R14, R9, R14, 0.0032181653659790754318 ;  /* 0x3b52e7db090e7423 */ /* 0x000fe4000000000e */
[----:B------:R-:W-:Y:S01]  /*0540*/  FFMA R13, R6, -R8, R13 ;  /* 0x80000008060d7223 */ /* 0x000fe2000000000d */
[----:B------:R-:W-:Y:S01]  /*0550*/  FADD R11, R11, -R4 ;  /* 0x800000040b0b7221 */ /* 0x000fe20000000000 */
[C---:B------:R-:W-:Y:S02]  /*0560*/  FFMA R14, R9.reuse, R14, 0.018033718690276145935 ;  /* 0x3c93bb73090e7423 */ /* 0x040fe4000000000e */
[----:B------:R-:W-:Y:S01]  /*0570*/  FMUL R13, R12, R13 ;  /* 0x0000000d0c0d7220 */ /* 0x000fe20000400000 */
[----:B------:R-:W-:Y:S01]  /*0580*/  FFMA R6, R8, 1.4426950216293334961, R11 ;  /* 0x3fb8aa3b08067823 */ /* 0x000fe2000000000b */
[----:B------:R-:W-:Y:S01]  /*0590*/  FFMA R14, R9, R14, 0.12022458761930465698 ;  /* 0x3df6384f090e7423 */ /* 0x000fe2000000000e */
[----:B------:R-:W-:-:S02]  /*05a0*/  IMAD.MOV.U32 R12, RZ, RZ, 0x391fcb8e ;  /* 0x391fcb8eff0c7424 */ /* 0x000fc400078e00ff */
[----:B------:R-:W-:Y:S01]  /*05b0*/  FFMA R11, R13, 1.4426950216293334961, R6 ;  /* 0x3fb8aa3b0d0b7823 */ /* 0x000fe20000000006 */
[----:B------:R-:W-:-:S03]  /*05c0*/  FMUL R9, R9, R14 ;  /* 0x0000000e09097220 */ /* 0x000fc60000400000 */
[----:B------:R-:W-:Y:S01]  /*05d0*/  FFMA R6, R8, 1.9251366722983220825e-08, R11 ;  /* 0x32a55e3408067823 */ /* 0x000fe2000000000b */
[----:B------:R-:W-:-:S04]  /*05e0*/  FMUL R11, R9, 3 ;  /* 0x40400000090b7820 */ /* 0x000fc80000400000 */
[----:B------:R-:W-:-:S04]  /*05f0*/  FFMA R6, R13, R11, R6 ;  /* 0x0000000b0d067223 */ /* 0x000fc80000000006 */
[----:B------:R-:W-:Y:S01]  /*0600*/  FFMA R11, R8, R9, R6 ;  /* 0x00000009080b7223 */ /* 0x000fe20000000006 */
[----:B------:R-:W-:-:S03]  /*0610*/  I2FP.F32.U32 R6, R0 ;  /* 0x0000000000067245 */ /* 0x000fc60000201000 */
[----:B------:R-:W-:-:S04]  /*0620*/  FADD R13, R4, R11 ;  /* 0x0000000b040d7221 */ /* 0x000fc80000000000 */
[----:B------:R-:W-:Y:S01]  /*0630*/  FMUL R9, R6, R13 ;  /* 0x0000000d06097220 */ /* 0x000fe20000400000 */
[----:B------:R-:W-:-:S03]  /*0640*/  FADD R4, -R4, R13 ;  /* 0x0000000d04047221 */ /* 0x000fc60000000100 */
[----:B------:R-:W0:Y:S01]  /*0650*/  FRND R8, R9 ;  /* 0x0000000900087307 */ /* 0x000e220000201000 */
[----:B------:R-:W-:Y:S01]  /*0660*/  FADD R11, R11, -R4 ;  /* 0x800000040b0b7221 */ /* 0x000fe20000000000 */
[C---:B------:R-:W-:Y:S01]  /*0670*/  FFMA R4, R6.reuse, R13, -R9 ;  /* 0x0000000d06047223 */ /* 0x040fe20000000809 */
[C---:B------:R-:W-:Y:S02]  /*0680*/  FSETP.GT.AND P1, PT, |R9|.reuse, 152, PT ;  /* 0x431800000900780b */ /* 0x040fe40003f24200 */
[C---:B------:R-:W-:Y:S01]  /*0690*/  FSETP.GEU.AND P2, PT, R9.reuse, RZ, PT ;  /* 0x000000ff0900720b */ /* 0x040fe20003f4e000 */
[----:B------:R-:W-:Y:S02]  /*06a0*/  FFMA R4, R6, R11, R4 ;  /* 0x0000000b06047223 */ /* 0x000fe40000000004 */
[----:B------:R-:W1:Y:S01]  /*06b0*/  F2I.NTZ R13, R9 ;  /* 0x00000009000d7305 */ /* 0x000e620000203100 */
[----:B0-----:R-:W-:Y:S01]  /*06c0*/  FADD R11, R9, -R8 ;  /* 0x80000008090b7221 */ /* 0x001fe20000000000 */
[----:B------:R-:W-:-:S03]  /*06d0*/  FSETP.GT.AND P0, PT, R8, RZ, PT ;  /* 0x000000ff0800720b */ /* 0x000fc60003f04000 */
[----:B------:R-:W-:Y:S01]  /*06e0*/  FADD R11, R4, R11 ;  /* 0x0000000b040b7221 */ /* 0x000fe20000000000 */
[----:B------:R-:W-:Y:S02]  /*06f0*/  SEL R8, RZ, 0x83000000, P0 ;  /* 0x83000000ff087807 */ /* 0x000fe40000000000 */
[----:B------:R-:W-:Y:S01]  /*0700*/  FSETP.NEU.AND P0, PT, R3, 1, PT ;  /* 0x3f8000000300780b */ /* 0x000fe20003f0d000 */
[----:B------:R-:W-:-:S03]  /*0710*/  FFMA R4, R11, R12, 0.0013391353422775864601 ;  /* 0x3aaf85ed0b047423 */ /* 0x000fc6000000000c */
[----:B------:R-:W-:Y:S01]  /*0720*/  ISETP.EQ.OR P0, PT, R0, RZ, !P0 ;  /* 0x000000ff0000720c */ /* 0x000fe20004702670 */
[----:B------:R-:W-:Y:S01]  /*0730*/  FFMA R4, R11, R4, 0.0096188392490148544312 ;  /* 0x3c1d98560b047423 */ /* 0x000fe20000000004 */
[----:B------:R-:W-:-:S03]  /*0740*/  IMAD.MOV.U32 R0, RZ, RZ, 0x3f800000 ;  /* 0x3f800000ff007424 */ /* 0x000fc600078e00ff */
[----:B------:R-:W-:-:S04]  /*0750*/  FFMA R4, R11, R4, 0.055503588169813156128 ;  /* 0x3d6357bb0b047423 */ /* 0x000fc80000000004 */
[----:B------:R-:W-:Y:S01]  /*0760*/  FFMA R12, R11, R4, 0.24022644758224487305 ;  /* 0x3e75fdec0b0c7423 */ /* 0x000fe20000000004 */
[----:B------:R-:W-:-:S03]  /*0770*/  FMUL R4, R6, 0.5 ;  /* 0x3f00000006047820 */ /* 0x000fc60000400000 */
[----:B------:R-:W-:-:S03]  /*0780*/  FFMA R12, R11, R12, 0.69314718246459960938 ;  /* 0x3f3172180b0c7423 */ /* 0x000fc6000000000c */
[----:B------:R-:W0:Y:S01]  /*0790*/  FRND.TRUNC R4, R4 ;  /* 0x0000000400047307 */ /* 0x000e22000020d000 */
[----:B------:R-:W-:Y:S01]  /*07a0*/  FFMA R12, R11, R12, 1 ;  /* 0x3f8000000b0c7423 */ /* 0x000fe2000000000c */
[----:B------:R-:W-:Y:S01]  /*07b0*/  VIADD R11, R8, 0x7f000000 ;  /* 0x7f000000080b7836 */ /* 0x000fe20000000000 */
[----:B-1----:R-:W-:-:S03]  /*07c0*/  LEA R8, R13, -R8, 0x17 ;  /* 0x800000080d087211 */ /* 0x002fc600078eb8ff */
[----:B------:R-:W-:-:S04]  /*07d0*/  FMUL R11, R12, R11 ;  /* 0x0000000b0c0b7220 */ /* 0x000fc80000400000 */
[----:B------:R-:W-:Y:S01]  /*07e0*/  FMUL R8, R11, R8 ;  /* 0x000000080b087220 */ /* 0x000fe20000400000 */
[----:B------:R-:W-:Y:S01]  /*07f0*/  @P1 FSEL R8, RZ, +INF , !P2 ;  /* 0x7f800000ff081808 */ /* 0x000fe20005000000 */
[----:B0-----:R-:W-:Y:S01]  /*0800*/  FADD R9, R4, R4 ;  /* 0x0000000404097221 */ /* 0x001fe20000000000 */
[----:B------:R-:W-:Y:S06]  /*0810*/  @P0 BRA `(.L_x_2) ;  /* 0x00000000004c0947 */ /* 0x000fec0003800000 */
[----:B------:R-:W-:-:S04]  /*0820*/  FSETP.NAN.AND P0, PT, |R6|, |R6|, PT ;  /* 0x400000060600720b */ /* 0x000fc80003f08200 */
[----:B------:R-:W-:-:S13]  /*0830*/  FSETP.NUM.AND P0, PT, |R3|, |R3|, !P0 ;  /* 0x400000030300720b */ /* 0x000fda0004707200 */
[----:B------:R-:W-:Y:S01]  /*0840*/  @!P0 FADD R0, R6, R3 ;  /* 0x0000000306008221 */ /* 0x000fe20000000000 */
[----:B------:R-:W-:Y:S06]  /*0850*/  @!P0 BRA `(.L_x_2) ;  /* 0x00000000003c8947 */ /* 0x000fec0003800000 */
[----:B------:R-:W-:Y:S01]  /*0860*/  FSETP.NEU.AND P0, PT, |R3|, +INF , PT ;  /* 0x7f8000000300780b */ /* 0x000fe20003f0d200 */
[----:B------:R-:W-:-:S03]  /*0870*/  FADD R9, R6, -R9 ;  /* 0x8000000906097221 */ /* 0x000fc60000000000 */
[----:B------:R-:W-:-:S04]  /*0880*/  FSETP.NEU.AND P0, PT, R3, RZ, P0 ;  /* 0x000000ff0300720b */ /* 0x000fc8000070d000 */
[----:B------:R-:W-:-:S09]  /*0890*/  FSETP.NEU.AND P1, PT, |R9|, 1, !P0 ;  /* 0x3f8000000900780b */ /* 0x000fd2000472d200 */
[----:B------:R-:W-:-:S05]  /*08a0*/  @!P0 FADD R4, R3, R3 ;  /* 0x0000000303048221 */ /* 0x000fca0000000000 */
[----:B------:R-:W-:-:S05]  /*08b0*/  @P1 LOP3.LUT R4, R4, 0x7fffffff, RZ, 0xc0, !PT ;  /* 0x7fffffff04041812 */ /* 0x000fca00078ec0ff */
[----:B------:R-:W-:Y:S01]  /*08c0*/  @!P0 IMAD.MOV.U32 R0, RZ, RZ, R4 ;  /* 0x000000ffff008224 */ /* 0x000fe200078e0004 */
[----:B------:R-:W-:Y:S06]  /*08d0*/  @!P0 BRA `(.L_x_2) ;  /* 0x00000000001c8947 */ /* 0x000fec0003800000 */
[----:B------:R-:W-:Y:S02]  /*08e0*/  FSETP.NEU.AND P0, PT, |R6|, +INF , PT ;  /* 0x7f8000000600780b */ /* 0x000fe40003f0d200 */
[----:B------:R-:W-:-:S13]  /*08f0*/  FSETP.EQ.AND P1, PT, R3, -1, PT ;  /* 0xbf8000000300780b */ /* 0x000fda0003f22000 */
[----:B------:R-:W-:Y:S05]  /*0900*/  @!P0 BRA P1, `(.L_x_2) ;  /* 0x0000000000108947 */ /* 0x000fea0000800000 */
[----:B------:R-:W-:Y:S02]  /*0910*/  FSETP.GEU.AND P0, PT, R3, RZ, PT ;  /* 0x000000ff0300720b */ /* 0x000fe40003f0e000 */
[----:B------:R-:W-:-:S11]  /*0920*/  MOV R0, R8 ;  /* 0x0000000800007202 */ /* 0x000fd60000000f00 */
[----:B------:R-:W-:-:S04]  /*0930*/  @!P0 FSETP.NEU.AND P1, PT, |R9|, 1, PT ;  /* 0x3f8000000900880b */ /* 0x000fc80003f2d200 */
[----:B------:R-:W-:-:S09]  /*0940*/  @!P0 FSEL R0, R8, -R8, P1 ;  /* 0x8000000808008208 */ /* 0x000fd20000800000 */
.L_x_2:
[----:B------:R-:W-:Y:S05]  /*0950*/  BSYNC.RECONVERGENT B0 ;  /* 0x0000000000007941 */ /* 0x000fea0003800200 */
.L_x_1:
[----:B------:R-:W0:Y:S01]  /*0960*/  LDCU.64 UR4, c[0x0][0x3b0] ;  /* 0x00007600ff0477ac */ /* 0x000e220008000a00 */
[----:B-----5:R-:W-:-:S05]  /*0970*/  I2FP.F32.S32 R3, R2 ;  /* 0x0000000200037245 */ /* 0x020fca0000201400 */
[----:B------:R-:W-:Y:S01]  /*0980*/  FMUL R2, R3, R0 ;  /* 0x0000000003027220 */ /* 0x000fe20000400000 */
[----:B0-----:R-:W-:-:S03]  /*0990*/  FSETP.NEU.AND P0, PT, RZ, UR5, PT ;  /* 0x00000005ff007c0b */ /* 0x001fc6000bf0d000 */
[----:B------:R-:W-:-:S10]  /*09a0*/  FMUL R11, R2, UR4 ;  /* 0x00000004020b7c20 */ /* 0x000fd40008400000 */
[----:B------:R-:W-:Y:S05]  /*09b0*/  @!P0 BRA `(.L_x_3) ;  /* 0x0000000400108947 */ /* 0x000fea0003800000 */
[----:B------:R-:W0:Y:S01]  /*09c0*/  LDC R0, c[0x0][0x3c0] ;  /* 0x0000f000ff007b82 */ /* 0x000e220000000800 */
[----:B------:R-:W0:Y:S01]  /*09d0*/  LDCU UR4, c[0x0][0x3bc] ;  /* 0x00007780ff0477ac */ /* 0x000e220008000800 */
[----:B------:R-:W-:Y:S01]  /*09e0*/  BSSY.RECONVERGENT B0, `(.L_x_4) ;  /* 0x000000f000007945 */ /* 0x000fe20003800200 */
[----:B0-----:R-:W-:-:S05]  /*09f0*/  FADD R0, R0, -UR4 ;  /* 0x8000000400007e21 */ /* 0x001fca0008000000 */
[----:B------:R-:W-:Y:S01]  /*0a00*/  FMNMX R3, R0, 0.0010000000474974513054, !PT ;  /* 0x3a83126f00037809 */ /* 0x000fe20007800000 */
[----:B------:R-:W-:-:S03]  /*0a10*/  FADD R0, R6, -UR4 ;  /* 0x8000000406007e21 */ /* 0x000fc60008000000 */
[----:B------:R-:W0:Y:S08]  /*0a20*/  MUFU.RCP R4, R3 ;  /* 0x0000000300047308 */ /* 0x000e300000001000 */
[----:B------:R-:W1:Y:S01]  /*0a30*/  FCHK P0, R0, R3 ;  /* 0x0000000300007302 */ /* 0x000e620000000000 */
[----:B0-----:R-:W-:-:S04]  /*0a40*/  FFMA R9, -R3, R4, 1 ;  /* 0x3f80000003097423 */ /* 0x001fc80000000104 */
[----:B------:R-:W-:-:S04]  /*0a50*/  FFMA R9, R4, R9, R4 ;  /* 0x0000000904097223 */ /* 0x000fc80000000004 */
[----:B------:R-:W-:-:S04]  /*0a60*/  FFMA R4, R0, R9, RZ ;  /* 0x0000000900047223 */ /* 0x000fc800000000ff */
[----:B------:R-:W-:-:S04]  /*0a70*/  FFMA R6, -R3, R4, R0 ;  /* 0x0000000403067223 */ /* 0x000fc80000000100 */
[----:B------:R-:W-:Y:S01]  /*0a80*/  FFMA R4, R9, R6, R4 ;  /* 0x0000000609047223 */ /* 0x000fe20000000004 */
[----:B-1----:R-:W-:Y:S06]  /*0a90*/  @!P0 BRA `(.L_x_5) ;  /* 0x00000000000c8947 */ /* 0x002fec0003800000 */
[----:B------:R-:W-:-:S07]  /*0aa0*/  MOV R4, 0xac0 ;  /* 0x00000ac000047802 */ /* 0x000fce0000000f00 */
[----:B------:R-:W-:Y:S05]  /*0ab0*/  CALL.REL.NOINC `($__internal_1_$__cuda_sm3x_div_rn_noftz_f32_slowpath) ;  /* 0x0000001000607944 */ /* 0x000fea0003c00000 */
[----:B------:R-:W-:-:S07]  /*0ac0*/  IMAD.MOV.U32 R4, RZ, RZ, R0 ;  /* 0x000000ffff047224 */ /* 0x000fce00078e0000 */
.L_x_5:
[----:B------:R-:W-:Y:S05]  /*0ad0*/  BSYNC.RECONVERGENT B0 ;  /* 0x0000000000007941 */ /* 0x000fea0003800200 */
.L_x_4:
[----:B------:R-:W0:Y:S01]  /*0ae0*/  LDC.64 R8, c[0x0][0x3b0] ;  /* 0x0000ec00ff087b82 */ /* 0x000e220000000a00 */
[----:B------:R-:W-:-:S04]  /*0af0*/  FADD.SAT R4, RZ, R4 ;  /* 0x00000004ff047221 */ /* 0x000fc80000002000 */
[----:B------:R-:W-:Y:S01]  /*0b00*/  FADD R4, -R4, 1 ;  /* 0x3f80000004047421 */ /* 0x000fe20000000100 */
[----:B0-----:R-:W-:-:S03]  /*0b10*/  FMNMX R6, R8, 9.9999999392252902908e-09, !PT ;  /* 0x322bcc7708067809 */ /* 0x001fc60007800000 */
[----:B------:R-:W-:Y:S02]  /*0b20*/  FMUL R3, R4, R9 ;  /* 0x0000000904037220 */ /* 0x000fe40000400000 */
[----:B------:R-:W-:-:S05]  /*0b30*/  VIADD R0, R6, 0x1800000 ;  /* 0x0180000006007836 */ /* 0x000fca0000000000 */
[----:B------:R-:W-:Y:S01]  /*0b40*/  LOP3.LUT R4, R0, 0x7f800000, RZ, 0xc0, !PT ;  /* 0x7f80000000047812 */ /* 0x000fe200078ec0ff */
[----:B------:R-:W-:-:S03]  /*0b50*/  FADD R0, -R3, 1 ;  /* 0x3f80000003007421 */ /* 0x000fc60000000100 */
[----:B------:R-:W-:Y:S01]  /*0b60*/  ISETP.GT.U32.AND P0, PT, R4, 0x1ffffff, PT ;  /* 0x01ffffff0400780c */ /* 0x000fe20003f04070 */
[----:B------:R-:W-:-:S04]  /*0b70*/  FMUL R11, R11, R0 ;  /* 0x000000000b0b7220 */ /* 0x000fc80000400000 */
[----:B------:R-:W-:-:S08]  /*0b80*/  FFMA R11, R2, R3, R11 ;  /* 0x00000003020b7223 */ /* 0x000fd0000000000b */
[----:B------:R-:W-:Y:S05]  /*0b90*/  @P0 BRA `(.L_x_6) ;  /* 0x00000000000c0947 */ /* 0x000fea0003800000 */
[----:B------:R-:W-:-:S07]  /*0ba0*/  MOV R2, 0xbc0 ;  /* 0x00000bc000027802 */ /* 0x000fce0000000f00 */
[----:B------:R-:W-:Y:S05]  /*0bb0*/  CALL.REL.NOINC `($__internal_0_$__cuda_sm20_rcp_rn_f32_slowpath) ;  /* 0x0000000c004c7944 */ /* 0x000fea0003c00000 */
[----:B------:R-:W-:Y:S05]  /*0bc0*/  BRA `(.L_x_7) ;  /* 0x0000000000107947 */ /* 0x000fea0003800000 */
.L_x_6:
[----:B------:R-:W0:Y:S02]  /*0bd0*/  MUFU.RCP R3, R6 ;  /* 0x0000000600037308 */ /* 0x000e240000001000 */
[----:B0-----:R-:W-:-:S04]  /*0be0*/  FFMA R0, R6, R3, -1 ;  /* 0xbf80000006007423 */ /* 0x001fc80000000003 */
[----:B------:R-:W-:-:S04]  /*0bf0*/  FADD.FTZ R0, -R0, -RZ ;  /* 0x800000ff00007221 */ /* 0x000fc80000010100 */
[----:B------:R-:W-:-:S07]  /*0c00*/  FFMA R0, R3, R0, R3 ;  /* 0x0000000003007223 */ /* 0x000fce0000000003 */
.L_x_7:
[----:B------:R-:W-:Y:S01]  /*0c10*/  MOV R13, R0 ;  /* 0x00000000000d7202 */ /* 0x000fe20000000f00 */
[----:B------:R-:W-:Y:S01]  /*0c20*/  HFMA2 R3, -RZ, RZ, 1.5048828125, 33.21875 ;  /* 0x3e055027ff037431 */ /* 0x000fe200000001ff */
[----:B------:R-:W0:Y:S02]  /*0c30*/  LDCU UR4, c[0x0][0x3b8] ;  /* 0x00007700ff0477ac */ /* 0x000e240008000800 */
[----:B------:R-:W-:-:S13]  /*0c40*/  FSETP.GEU.AND P0, PT, R13, 1.175494350822287508e-38, PT ;  /* 0x008000000d00780b */ /* 0x000fda0003f0e000 */
[----:B------:R-:W-:-:S04]  /*0c50*/  @!P0 FMUL R13, R13, 8388608 ;  /* 0x4b0000000d0d8820 */ /* 0x000fc80000400000 */
[----:B------:R-:W-:-:S05]  /*0c60*/  VIADD R0, R13, 0xc0d55555 ;  /* 0xc0d555550d007836 */ /* 0x000fca0000000000 */
[----:B------:R-:W-:-:S05]  /*0c70*/  LOP3.LUT R2, R0, 0xff800000, RZ, 0xc0, !PT ;  /* 0xff80000000027812 */ /* 0x000fca00078ec0ff */
[----:B------:R-:W-:-:S04]  /*0c80*/  IMAD.IADD R0, R13, 0x1, -R2 ;  /* 0x000000010d007824 */ /* 0x000fc800078e0a02 */
[----:B------:R-:W-:Y:S01]  /*0c90*/  FADD R4, R0, -1 ;  /* 0xbf80000000047421 */ /* 0x000fe20000000000 */
[----:B------:R-:W-:Y:S02]  /*0ca0*/  FSEL R0, RZ, -23, P0 ;  /* 0xc1b80000ff007808 */ /* 0x000fe40000000000 */
[----:B------:R-:W-:Y:S01]  /*0cb0*/  ISETP.GT.U32.AND P0, PT, R13, 0x7f7fffff, PT ;  /* 0x7f7fffff0d00780c */ /* 0x000fe20003f04070 */
[----:B------:R-:W-:-:S04]  /*0cc0*/  FFMA R3, R4, -R3, 0.14084610342979431152 ;  /* 0x3e1039f604037423 */ /* 0x000fc80000000803 */
[----:B------:R-:W-:-:S04]  /*0cd0*/  FFMA R3, R4, R3, -0.12148627638816833496 ;  /* 0xbdf8cdcc04037423 */ /* 0x000fc80000000003 */
[----:B------:R-:W-:-:S04]  /*0ce0*/  FFMA R3, R4, R3, 0.13980610668659210205 ;  /* 0x3e0f295504037423 */ /* 0x000fc80000000003 */
[----:B------:R-:W-:-:S04]  /*0cf0*/  FFMA R3, R4, R3, -0.16684235632419586182 ;  /* 0xbe2ad8b904037423 */ /* 0x000fc80000000003 */
[----:B------:R-:W-:-:S04]  /*0d00*/  FFMA R3, R4, R3, 0.20012299716472625732 ;  /* 0x3e4ced0b04037423 */ /* 0x000fc80000000003 */
[----:B------:R-:W-:-:S04]  /*0d10*/  FFMA R3, R4, R3, -0.24999669194221496582 ;  /* 0xbe7fff2204037423 */ /* 0x000fc80000000003 */
[----:B------:R-:W-:-:S04]  /*0d20*/  FFMA R3, R4, R3, 0.33333182334899902344 ;  /* 0x3eaaaa7804037423 */ /* 0x000fc80000000003 */
[C---:B------:R-:W-:Y:S01]  /*0d30*/  FFMA R9, R4.reuse, R3, -0.5 ;  /* 0xbf00000004097423 */ /* 0x040fe20000000003 */
[----:B------:R-:W-:Y:S01]  /*0d40*/  I2FP.F32.S32 R3, R2 ;  /* 0x0000000200037245 */ /* 0x000fe20000201400 */
[----:B------:R-:W-:Y:S02]  /*0d50*/  IMAD.MOV.U32 R2, RZ, RZ, 0x7f800000 ;  /* 0x7f800000ff027424 */ /* 0x000fe400078e00ff */
[C---:B------:R-:W-:Y:S02]  /*0d60*/  FMUL R9, R4.reuse, R9 ;  /* 0x0000000904097220 */ /* 0x040fe40000400000 */
[----:B------:R-:W-:Y:S01]  /*0d70*/  FFMA R0, R3, 1.1920928955078125e-07, R0 ;  /* 0x3400000003007823 */ /* 0x000fe20000000000 */
[----:B------:R-:W-:Y:S02]  /*0d80*/  IMAD.MOV.U32 R3, RZ, RZ, 0x3dcccccd ;  /* 0x3dcccccdff037424 */ /* 0x000fe400078e00ff */
[----:B------:R-:W-:-:S04]  /*0d90*/  FFMA R9, R4, R9, R4 ;  /* 0x0000000904097223 */ /* 0x000fc80000000004 */
[----:B------:R-:W-:Y:S01]  /*0da0*/  FFMA R0, R0, 0.69314718246459960938, R9 ;  /* 0x3f31721800007823 */ /* 0x000fe20000000009 */
[C---:B------:R-:W-:Y:S01]  /*0db0*/  @P0 FFMA R0, R13.reuse, R2, +INF ;  /* 0x7f8000000d000423 */ /* 0x040fe20000000002 */
[----:B------:R-:W-:-:S03]  /*0dc0*/  FSETP.NEU.AND P0, PT, R13, RZ, PT ;  /* 0x000000ff0d00720b */ /* 0x000fc60003f0d000 */
[----:B------:R-:W-:-:S05]  /*0dd0*/  FFMA R0, R0, R3, 1 ;  /* 0x3f80000000007423 */ /* 0x000fca0000000003 */
[----:B------:R-:W-:-:S05]  /*0de0*/  FSEL R0, R0, -INF , P0 ;  /* 0xff80000000007808 */ /* 0x000fca0000000000 */
[----:B0-----:R-:W-:-:S07]  /*0df0*/  FMUL R10, R0, UR4 ;  /* 0x00000004000a7c20 */ /* 0x001fce0008400000 */
.L_x_3:
[C---:B------:R-:W-:Y:S01]  /*0e00*/  FMUL R0, R11.reuse, 0.63661974668502807617 ;  /* 0x3f22f9830b007820 */ /* 0x040fe20000400000 */
[----:B------:R-:W-:Y:S01]  /*0e10*/  FSETP.GE.AND P0, PT, |R11|, 105615, PT ;  /* 0x47ce47800b00780b */ /* 0x000fe20003f06200 */
[----:B------:R-:W-:Y:S04]  /*0e20*/  BSSY.RECONVERGENT B0, `(.L_x_8) ;  /* 0x0000040000007945 */ /* 0x000fe80003800200 */
[----:B------:R-:W0:Y:S02]  /*0e30*/  F2I.NTZ R0, R0 ;  /* 0x0000000000007305 */ /* 0x000e240000203100 */
[-C--:B0-----:R-:W-:Y:S02]  /*0e40*/  I2FP.F32.S32 R12, R0.reuse ;  /* 0x00000000000c7245 */ /* 0x081fe40000201400 */
[----:B------:R-:W-:-:S03]  /*0e50*/  MOV R14, R0 ;  /* 0x00000000000e7202 */ /* 0x000fc60000000f00 */
[----:B------:R-:W-:-:S04]  /*0e60*/  FFMA R3, R12, -1.5707962512969970703, R11 ;  /* 0xbfc90fda0c037823 */ /* 0x000fc8000000000b */
[----:B------:R-:W-:-:S04]  /*0e70*/  FFMA R3, R12, -7.5497894158615963534e-08, R3 ;  /* 0xb3a221680c037823 */ /* 0x000fc80000000003 */
[----:B------:R-:W-:-:S04]  /*0e80*/  FFMA R12, R12, -5.3903029534742383927e-15, R3 ;  /* 0xa7c234c50c0c7823 */ /* 0x000fc80000000003 */
[----:B------:R-:W-:Y:S01]  /*0e90*/  IMAD.MOV.U32 R2, RZ, RZ, R12 ;  /* 0x000000ffff027224 */ /* 0x000fe200078e000c */
[----:B------:R-:W-:Y:S06]  /*0ea0*/  @!P0 BRA `(.L_x_9) ;  /* 0x0000000000dc8947 */ /* 0x000fec0003800000 */
[----:B------:R-:W-:-:S13]  /*0eb0*/  FSETP.NEU.AND P0, PT, |R11|, +INF , PT ;  /* 0x7f8000000b00780b */ /* 0x000fda0003f0d200 */
[----:B------:R-:W-:Y:S01]  /*0ec0*/  @!P0 FMUL R2, RZ, R11 ;  /* 0x0000000bff028220 */ /* 0x000fe20000400000 */
[----:B------:R-:W-:Y:S01]  /*0ed0*/  @!P0 IMAD.MOV.U32 R0, RZ, RZ, RZ ;  /* 0x000000ffff008224 */ /* 0x000fe200078e00ff */
[----:B------:R-:W-:Y:S06]  /*0ee0*/  @!P0 BRA `(.L_x_9) ;  /* 0x0000000000cc8947 */ /* 0x000fec0003800000 */
[----:B------:R-:W-:Y:S01]  /*0ef0*/  SHF.L.U32 R2, R11, 0x8, RZ ;  /* 0x000000080b027819 */ /* 0x000fe200000006ff */
[----:B------:R-:W-:Y:S01]  /*0f00*/  IMAD.MOV.U32 R6, RZ, RZ, RZ ;  /* 0x000000ffff067224 */ /* 0x000fe200078e00ff */
[----:B------:R-:W0:Y:S01]  /*0f10*/  LDCU.64 UR8, c[0x4][URZ] ;  /* 0x01000000ff0877ac */ /* 0x000e220008000a00 */
[----:B------:R-:W-:Y:S01]  /*0f20*/  IMAD.MOV.U32 R0, RZ, RZ, R1 ;  /* 0x000000ffff007224 */ /* 0x000fe200078e0001 */
[----:B------:R-:W-:Y:S01]  /*0f30*/  LOP3.LUT R15, R2, 0x80000000, RZ, 0xfc, !PT ;  /* 0x80000000020f7812 */ /* 0x000fe200078efcff */
[----:B------:R-:W-:Y:S01]  /*0f40*/  UMOV UR5, URZ ;  /* 0x000000ff00057c82 */ /* 0x000fe20008000000 */
[----:B------:R-:W-:-:S05]  /*0f50*/  UMOV UR4, URZ ;  /* 0x000000ff00047c82 */ /* 0x000fca0008000000 */
.L_x_10:
[----:B0-----:R-:W-:Y:S01]  /*0f60*/  MOV R8, UR8 ;  /* 0x0000000800087c02 */ /* 0x001fe20008000f00 */
[----:B------:R-:W-:-:S05]  /*0f70*/  IMAD.U32 R9, RZ, RZ, UR9 ;  /* 0x00000009ff097e24 */ /* 0x000fca000f8e00ff */
[----:B------:R-:W2:Y:S01]  /*0f80*/  LDG.E.CONSTANT R2, desc[UR6][R8.64] ;  /* 0x0000000608027981 */ /* 0x000ea2000c1e9900 */
[----:B------:R-:W-:Y:S02]  /*0f90*/  UIADD3 UR8, UP0, UPT, UR8, 0x4, URZ ;  /* 0x0000000408087890 */ /* 0x000fe4000ff1e0ff */
[----:B------:R-:W-:Y:S02]  /*0fa0*/  UIADD3 UR4, UPT, UPT, UR4, 0x1, URZ ;  /* 0x0000000104047890 */ /* 0x000fe4000fffe0ff */
[----:B------:R-:W-:Y:S02]  /*0fb0*/  UIADD3.X UR9, UPT, UPT, URZ, UR9, URZ, UP0, !UPT ;  /* 0x00000009ff097290 */ /* 0x000fe400087fe4ff */
[----:B------:R-:W-:Y:S01]  /*0fc0*/  UISETP.NE.AND UP0, UPT, UR4, 0x6, UPT ;  /* 0x000000060400788c */ /* 0x000fe2000bf05270 */
[----:B--2---:R-:W-:-:S03]  /*0fd0*/  IMAD.WIDE.U32 R2, R2, R15, RZ ;  /* 0x0000000f02027225 */ /* 0x004fc600078e00ff */
[----:B------:R-:W-:-:S04]  /*0fe0*/  IADD3 R13, P0, PT, R2, R6, RZ ;  /* 0x00000006020d7210 */ /* 0x000fc80007f1e0ff */
[----:B------:R-:W-:Y:S01]  /*0ff0*/  IADD3.X R6, PT, PT, R3, UR5, RZ, P0, !PT ;  /* 0x0000000503067c10 */ /* 0x000fe200087fe4ff */
[----:B------:R0:W-:Y:S02]  /*1000*/  STL [R0], R13 ;  /* 0x0000000d00007387 */ /* 0x0001e40000100800 */
[----:B0-----:R-:W-:Y:S01]  /*1010*/  VIADD R0, R0, 0x4 ;  /* 0x0000000400007836 */ /* 0x001fe20000000000 */
[----:B------:R-:W-:Y:S06]  /*1020*/  BRA.U UP0, `(.L_x_10) ;  /* 0xfffffffd00cc7547 */ /* 0x000fec000b83ffff */
[----:B------:R-:W-:Y:S01]  /*1030*/  SHF.R.U32.HI R4, RZ, 0x17, R11 ;  /* 0x00000017ff047819 */ /* 0x000fe2000001160b */
[----:B------:R0:W-:Y:S03]  /*1040*/  STL [R1+0x18], R6 ;  /* 0x0000180601007387 */ /* 0x0001e60000100800 */
[C---:B------:R-:W-:Y:S02]  /*1050*/  LOP3.LUT R0, R4.reuse, 0xe0, RZ, 0xc0, !PT ;  /* 0x000000e004007812 */ /* 0x040fe400078ec0ff */
[----:B------:R-:W-:Y:S02]  /*1060*/  LOP3.LUT P0, RZ, R4, 0x1f, RZ, 0xc0, !PT ;  /* 0x0000001f04ff7812 */ /* 0x000fe4000780c0ff */
[----:B------:R-:W-:-:S04]  /*1070*/  IADD3 R0, PT, PT, R0, -0x80, RZ ;  /* 0xffffff8000007810 */ /* 0x000fc80007ffe0ff */
[----:B------:R-:W-:-:S05]  /*1080*/  SHF.R.U32.HI R0, RZ, 0x5, R0 ;  /* 0x00000005ff007819 */ /* 0x000fca0000011600 */
[----:B------:R-:W-:-:S05]  /*1090*/  IMAD R13, R0, -0x4, R1 ;  /* 0xfffffffc000d7824 */ /* 0x000fca00078e0201 */
[----:B------:R-:W2:Y:S04]  /*10a0*/  LDL R0, [R13+0x18] ;  /* 0x000018000d007983 */ /* 0x000ea80000100800 */
[----:B------:R-:W2:Y:S04]  /*10b0*/  LDL R3, [R13+0x14] ;  /* 0x000014000d037983 */ /* 0x000ea80000100800 */
[----:B------:R-:W3:Y:S01]  /*10c0*/  @P0 LDL R2, [R13+0x10] ;  /* 0x000010000d020983 */ /* 0x000ee20000100800 */
[----:B------:R-:W-:Y:S01]  /*10d0*/  LOP3.LUT R4, R4, 0x1f, RZ, 0xc0, !PT ;  /* 0x0000001f04047812 */ /* 0x000fe200078ec0ff */
[----:B------:R-:W-:Y:S01]  /*10e0*/  UMOV UR4, 0x54442d19 ;  /* 0x54442d1900047882 */ /* 0x000fe20000000000 */
[----:B------:R-:W-:-:S02]  /*10f0*/  UMOV UR5, 0x3bf921fb ;  /* 0x3bf921fb00057882 */ /* 0x000fc40000000000 */
[-C--:B--2---:R-:W-:Y:S02]  /*1100*/  @P0 SHF.L.W.U32.HI R0, R3, R4.reuse, R0 ;  /* 0x0000000403000219 */ /* 0x084fe40000010e00 */
[----:B---3--:R-:W-:Y:S02]  /*1110*/  @P0 SHF.L.W.U32.HI R3, R2, R4, R3 ;  /* 0x0000000402030219 */ /* 0x008fe40000010e03 */
[----:B------:R-:W-:Y:S02]  /*1120*/  ISETP.GE.AND P0, PT, R11, RZ, PT ;  /* 0x000000ff0b00720c */ /* 0x000fe40003f06270 */
[C---:B------:R-:W-:Y:S01]  /*1130*/  SHF.L.W.U32.HI R2, R3.reuse, 0x2, R0 ;  /* 0x0000000203027819 */ /* 0x040fe20000010e00 */
[----:B------:R-:W-:-:S03]  /*1140*/  IMAD.SHL.U32 R3, R3, 0x4, RZ ;  /* 0x0000000403037824 */ /* 0x000fc600078e00ff */
[----:B------:R-:W-:-:S04]  /*1150*/  SHF.R.S32.HI R4, RZ, 0x1f, R2 ;  /* 0x0000001fff047819 */ /* 0x000fc80000011402 */
[C---:B------:R-:W-:Y:S02]  /*1160*/  LOP3.LUT R8, R4.reuse, R3, RZ, 0x3c, !PT ;  /* 0x0000000304087212 */ /* 0x040fe400078e3cff */
[----:B------:R-:W-:Y:S02]  /*1170*/  LOP3.LUT R9, R4, R2, RZ, 0x3c, !PT ;  /* 0x0000000204097212 */ /* 0x000fe400078e3cff */
[----:B------:R-:W-:Y:S02]  /*1180*/  SHF.R.U32.HI R3, RZ, 0x1e, R0 ;  /* 0x0000001eff037819 */ /* 0x000fe40000011600 */
[C---:B------:R-:W-:Y:S02]  /*1190*/  LOP3.LUT R4, R2.reuse, R11, RZ, 0x3c, !PT ;  /* 0x0000000b02047212 */ /* 0x040fe400078e3cff */
[----:B------:R-:W1:Y:S01]  /*11a0*/  I2F.F64.S64 R8, R8 ;  /* 0x0000000800087312 */ /* 0x000e620000301c00 */
[----:B------:R-:W-:Y:S02]  /*11b0*/  LEA.HI R0, R2, R3, RZ, 0x1 ;  /* 0x0000000302007211 */ /* 0x000fe400078f08ff */
[----:B------:R-:W-:-:S03]  /*11c0*/  ISETP.GE.AND P1, PT, R4, RZ, PT ;  /* 0x000000ff0400720c */ /* 0x000fc60003f26270 */
[----:B------:R-:W-:-:S05]  /*11d0*/  IMAD.MOV R2, RZ, RZ, -R0 ;  /* 0x000000ffff027224 */ /* 0x000fca00078e0a00 */
[----:B------:R-:W-:Y:S01]  /*11e0*/  @!P0 MOV R0, R2 ;  /* 0x0000000200008202 */ /* 0x000fe20000000f00 */
[----:B-1----:R-:W-:-:S10]  /*11f0*/  DMUL R16, R8, UR4 ;  /* 0x0000000408107c28 */ /* 0x002fd40008000000 */
[----:B------:R-:W1:Y:S02]  /*1200*/  F2F.F32.F64 R16, R16 ;  /* 0x0000001000107310 */ /* 0x000e640000301000 */
[----:B01----:R-:W-:-:S07]  /*1210*/  FSEL R2, -R16, R16, !P1 ;  /* 0x0000001010027208 */ /* 0x003fce0004800100 */
.L_x_9:
[----:B------:R-:W-:Y:S05]  /*1220*/  BSYNC.RECONVERGENT B0 ;  /* 0x0000000000007941 */ /* 0x000fea0003800200 */
.L_x_8:
[----:B------:R-:W-:Y:S01]  /*1230*/  LOP3.LUT R6, R0, 0x1, RZ, 0xc0, !PT ;  /* 0x0000000100067812 */ /* 0x000fe200078ec0ff */
[----:B------:R-:W-:Y:S02]  /*1240*/  IMAD.MOV.U32 R15, RZ, RZ, 0x37cbac00 ;  /* 0x37cbac00ff0f7424 */ /* 0x000fe400078e00ff */
[----:B------:R-:W-:Y:S01]  /*1250*/  FMUL R3, R2, R2 ;  /* 0x0000000202037220 */ /* 0x000fe20000400000 */
[----:B------:R-:W-:Y:S01]  /*1260*/  IADD3 R0, PT, PT, R0, 0x1, RZ ;  /* 0x0000000100007810 */ /* 0x000fe20007ffe0ff */
[----:B------:R-:W-:Y:S01]  /*1270*/  IMAD.MOV.U32 R9, RZ, RZ, 0x3e2aaaa8 ;  /* 0x3e2aaaa8ff097424 */ /* 0x000fe200078e00ff */
[----:B------:R-:W-:Y:S01]  /*1280*/  ISETP.NE.U32.AND P0, PT, R6, 0x1, PT ;  /* 0x000000010600780c */ /* 0x000fe20003f05070 */
[----:B------:R-:W-:Y:S01]  /*1290*/  FFMA R4, R3, R15, -0.0013887860113754868507 ;  /* 0xbab607ed03047423 */ /* 0x000fe2000000000f */
[----:B------:R-:W-:Y:S01]  /*12a0*/  IMAD.MOV.U32 R6, RZ, RZ, 0x3c0885e4 ;  /* 0x3c0885e4ff067424 */ /* 0x000fe200078e00ff */
[----:B------:R-:W-:Y:S01]  /*12b0*/  LOP3.LUT P1, RZ, R0, 0x2, RZ, 0xc0, !PT ;  /* 0x0000000200ff7812 */ /* 0x000fe2000782c0ff */
[----:B------:R-:W-:Y:S01]  /*12c0*/  BSSY.RECONVERGENT B0, `(.L_x_11) ;  /* 0x0000043000007945 */ /* 0x000fe20003800200 */
[----:B------:R-:W-:-:S02]  /*12d0*/  FSEL R0, R2, 1, !P0 ;  /* 0x3f80000002007808 */ /* 0x000fc40004000000 */
[----:B------:R-:W-:Y:S02]  /*12e0*/  FSEL R4, R4, -0.00019574658654164522886, P0 ;  /* 0xb94d415304047808 */ /* 0x000fe40000000000 */
[----:B------:R-:W-:Y:S01]  /*12f0*/  FSEL R6, R6, 0.041666727513074874878, !P0 ;  /* 0x3d2aaabb06067808 */ /* 0x000fe20004000000 */
[----:B------:R-:W-:Y:S01]  /*1300*/  FFMA R13, R3, R0, RZ ;  /* 0x00000000030d7223 */ /* 0x000fe200000000ff */
[----:B------:R-:W-:Y:S02]  /*1310*/  FSEL R9, -R9, -0.4999999701976776123, !P0 ;  /* 0xbeffffff09097808 */ /* 0x000fe40004000100 */
[----:B------:R-:W-:Y:S01]  /*1320*/  FSETP.GE.AND P0, PT, |R11|, 105615, PT ;  /* 0x47ce47800b00780b */ /* 0x000fe20003f06200 */
[----:B------:R-:W-:-:S04]  /*1330*/  FFMA R4, R3, R4, R6 ;  /* 0x0000000403047223 */ /* 0x000fc80000000006 */
[----:B------:R-:W-:-:S04]  /*1340*/  FFMA R4, R3, R4, R9 ;  /* 0x0000000403047223 */ /* 0x000fc80000000009 */
[----:B------:R-:W-:-:S04]  /*1350*/  FFMA R13, R13, R4, R0 ;  /* 0x000000040d0d7223 */ /* 0x000fc80000000000 */
[----:B------:R-:W-:Y:S01]  /*1360*/  @P1 FADD R13, RZ, -R13 ;  /* 0x8000000dff0d1221 */ /* 0x000fe20000000000 */
        /* <DEDUP_REMOVED lines=12> */
.L_x_13:
        /* <DEDUP_REMOVED lines=25> */
[----:B------:R-:W-:Y:S01]  /*15c0*/  UMOV UR5, 0x3bf921fb ;  /* 0x3bf921fb00057882 */ /* 0x000fe20000000000 */
[----:B------:R-:W-:-:S02]  /*15d0*/  ISETP.GE.AND P1, PT, R11, RZ, PT ;  /* 0x000000ff0b00720c */ /* 0x000fc40003f26270 */
[-C--:B--2---:R-:W-:Y:S02]  /*15e0*/  @P0 SHF.L.W.U32.HI R0, R3, R4.reuse, R0 ;  /* 0x0000000403000219 */ /* 0x084fe40000010e00 */
[----:B---3--:R-:W-:-:S04]  /*15f0*/  @P0 SHF.L.W.U32.HI R3, R2, R4, R3 ;  /* 0x0000000402030219 */ /* 0x008fc80000010e03 */
[C---:B------:R-:W-:Y:S01]  /*1600*/  SHF.L.W.U32.HI R2, R3.reuse, 0x2, R0 ;  /* 0x0000000203027819 */ /* 0x040fe20000010e00 */
[----:B------:R-:W-:-:S03]  /*1610*/  IMAD.SHL.U32 R3, R3, 0x4, RZ ;  /* 0x0000000403037824 */ /* 0x000fc600078e00ff */
[----:B------:R-:W-:Y:S02]  /*1620*/  SHF.R.S32.HI R4, RZ, 0x1f, R2 ;  /* 0x0000001fff047819 */ /* 0x000fe40000011402 */
[----:B------:R-:W-:Y:S02]  /*1630*/  LOP3.LUT R11, R2, R11, RZ, 0x3c, !PT ;  /* 0x0000000b020b7212 */ /* 0x000fe400078e3cff */
[C---:B------:R-:W-:Y:S02]  /*1640*/  LOP3.LUT R8, R4.reuse, R3, RZ, 0x3c, !PT ;  /* 0x0000000304087212 */ /* 0x040fe400078e3cff */
[----:B------:R-:W-:Y:S02]  /*1650*/  LOP3.LUT R9, R4, R2, RZ, 0x3c, !PT ;  /* 0x0000000204097212 */ /* 0x000fe400078e3cff */
[----:B------:R-:W-:Y:S02]  /*1660*/  SHF.R.U32.HI R3, RZ, 0x1e, R0 ;  /* 0x0000001eff037819 */ /* 0x000fe40000011600 */
[----:B------:R-:W-:-:S02]  /*1670*/  ISETP.GE.AND P0, PT, R11, RZ, PT ;  /* 0x000000ff0b00720c */ /* 0x000fc40003f06270 */
[----:B------:R-:W1:Y:S01]  /*1680*/  I2F.F64.S64 R8, R8 ;  /* 0x0000000800087312 */ /* 0x000e620000301c00 */
[----:B------:R-:W-:-:S05]  /*1690*/  LEA.HI R14, R2, R3, RZ, 0x1 ;  /* 0x00000003020e7211 */ /* 0x000fca00078f08ff */
[----:B------:R-:W-:-:S05]  /*16a0*/  IMAD.MOV R0, RZ, RZ, -R14 ;  /* 0x000000ffff007224 */ /* 0x000fca00078e0a0e */
[----:B------:R-:W-:Y:S01]  /*16b0*/  @!P1 MOV R14, R0 ;  /* 0x00000000000e9202 */ /* 0x000fe20000000f00 */
[----:B-1----:R-:W-:-:S10]  /*16c0*/  DMUL R16, R8, UR4 ;  /* 0x0000000408107c28 */ /* 0x002fd40008000000 */
[----:B------:R-:W1:Y:S02]  /*16d0*/  F2F.F32.F64 R16, R16 ;  /* 0x0000001000107310 */ /* 0x000e640000301000 */
[----:B01----:R-:W-:-:S07]  /*16e0*/  FSEL R12, -R16, R16, !P0 ;  /* 0x00000010100c7208 */ /* 0x003fce0004000100 */
.L_x_12:
[----:B------:R-:W-:Y:S05]  /*16f0*/  BSYNC.RECONVERGENT B0 ;  /* 0x0000000000007941 */ /* 0x000fea0003800200 */
.L_x_11:
[----:B------:R-:W0:Y:S02]  /*1700*/  LDC.64 R2, c[0x0][0x380] ;  /* 0x0000e000ff027b82 */ /* 0x000e240000000a00 */
[----:B0-----:R-:W-:-:S05]  /*1710*/  IMAD.WIDE R2, R7, 0x4, R2 ;  /* 0x0000000407027825 */ /* 0x001fca00078e0202 */
[----:B------:R-:W2:Y:S04]  /*1720*/  LDG.E.CONSTANT R4, desc[UR6][R2.64+0x4] ;  /* 0x0000040602047981 */ /* 0x000ea8000c1e9900 */
[----:B------:R0:W3:Y:S01]  /*1730*/  LDG.E.CONSTANT R11, desc[UR6][R2.64] ;  /* 0x00000006020b7981 */ /* 0x0000e2000c1e9900 */
[----:B------:R-:W-:Y:S01]  /*1740*/  FMUL R6, R12, R12 ;  /* 0x0000000c0c067220 */ /* 0x000fe20000400000 */
[C---:B------:R-:W-:Y:S01]  /*1750*/  LOP3.LUT R0, R14.reuse, 0x1, RZ, 0xc0, !PT ;  /* 0x000000010e007812 */ /* 0x040fe200078ec0ff */
[----:B------:R-:W-:Y:S01]  /*1760*/  IMAD.MOV.U32 R7, RZ, RZ, 0x3d2aaabb ;  /* 0x3d2aaabbff077424 */ /* 0x000fe200078e00ff */
[----:B------:R-:W-:Y:S01]  /*1770*/  LOP3.LUT P1, RZ, R14, 0x2, RZ, 0xc0, !PT ;  /* 0x000000020eff7812 */ /* 0x000fe2000782c0ff */
[----:B------:R-:W-:Y:S01]  /*1780*/  FFMA R15, R6, R15, -0.0013887860113754868507 ;  /* 0xbab607ed060f7423 */ /* 0x000fe2000000000f */
[----:B------:R-:W-:Y:S01]  /*1790*/  ISETP.NE.U32.AND P0, PT, R0, 0x1, PT ;  /* 0x000000010000780c */ /* 0x000fe20003f05070 */
[----:B------:R-:W-:-:S02]  /*17a0*/  IMAD.MOV.U32 R9, RZ, RZ, 0x3effffff ;  /* 0x3effffffff097424 */ /* 0x000fc400078e00ff */
[----:B------:R-:W-:Y:S01]  /*17b0*/  FMUL R13, R13, R10 ;  /* 0x0000000a0d0d7220 */ /* 0x000fe20000400000 */
[----:B------:R-:W-:Y:S01]  /*17c0*/  FSEL R15, R15, -0.00019574658654164522886, !P0 ;  /* 0xb94d41530f0f7808 */ /* 0x000fe20004000000 */
[----:B0-----:R-:W0:Y:S01]  /*17d0*/  LDC.64 R2, c[0x0][0x388] ;  /* 0x0000e200ff027b82 */ /* 0x001e220000000a00 */
[----:B------:R-:W-:Y:S02]  /*17e0*/  FSEL R7, R7, 0.0083327032625675201416, !P0 ;  /* 0x3c0885e407077808 */ /* 0x000fe40004000000 */
[----:B------:R-:W-:Y:S02]  /*17f0*/  FSEL R9, -R9, -0.16666662693023681641, !P0 ;  /* 0xbe2aaaa809097808 */ /* 0x000fe40004000100 */
[----:B------:R-:W-:Y:S01]  /*1800*/  FSEL R0, R12, 1, P0 ;  /* 0x3f8000000c007808 */ /* 0x000fe20000000000 */
[----:B------:R-:W-:-:S04]  /*1810*/  FFMA R7, R6, R15, R7 ;  /* 0x0000000f06077223 */ /* 0x000fc80000000007 */
[C---:B------:R-:W-:Y:S01]  /*1820*/  FFMA R9, R6.reuse, R7, R9 ;  /* 0x0000000706097223 */ /* 0x040fe20000000009 */
[----:B------:R-:W-:-:S04]  /*1830*/  FFMA R7, R6, R0, RZ ;  /* 0x0000000006077223 */ /* 0x000fc800000000ff */
[----:B------:R-:W-:-:S04]  /*1840*/  FFMA R7, R7, R9, R0 ;  /* 0x0000000907077223 */ /* 0x000fc80000000000 */
[----:B------:R-:W-:-:S04]  /*1850*/  @P1 FADD R7, RZ, -R7 ;  /* 0x80000007ff071221 */ /* 0x000fc80000000000 */
[----:B------:R-:W-:Y:S01]  /*1860*/  FMUL R7, R7, -R10 ;  /* 0x8000000a07077220 */ /* 0x000fe20000400000 */
[----:B0-----:R-:W-:-:S04]  /*1870*/  IMAD.WIDE R2, R5, 0x4, R2 ;  /* 0x0000000405027825 */ /* 0x001fc800078e0202 */
[-C--:B--2---:R-:W-:Y:S01]  /*1880*/  FMUL R0, R4, R7.reuse ;  /* 0x0000000704007220 */ /* 0x084fe20000400000 */
[----:B---3--:R-:W-:-:S03]  /*1890*/  FMUL R7, R11, R7 ;  /* 0x000000070b077220 */ /* 0x008fc60000400000 */
[-C--:B------:R-:W-:Y:S01]  /*18a0*/  FFMA R5, R11, R13.reuse, -R0 ;  /* 0x0000000d0b057223 */ /* 0x080fe20000000800 */
[----:B------:R-:W-:-:S04]  /*18b0*/  FFMA R7, R4, R13, R7 ;  /* 0x0000000d04077223 */ /* 0x000fc80000000007 */
[----:B------:R-:W-:Y:S04]  /*18c0*/  STG.E desc[UR6][R2.64], R5 ;  /* 0x0000000502007986 */ /* 0x000fe8000c101906 */
[----:B------:R-:W-:Y:S01]  /*18d0*/  STG.E desc[UR6][R2.64+0x4], R7 ;  /* 0x0000040702007986 */ /* 0x000fe2000c101906 */
[----:B------:R-:W-:Y:S05]  /*18e0*/  EXIT ;  /* 0x000000000000794d */ /* 0x000fea0003800000 */
        .weak           $__internal_0_$__cuda_sm20_rcp_rn_f32_slowpath
        .type           $__internal_0_$__cuda_sm20_rcp_rn_f32_slowpath,@function
        .size           $__internal_0_$__cuda_sm20_rcp_rn_f32_slowpath,($__internal_1_$__cuda_sm3x_div_rn_noftz_f32_slowpath - $__internal_0_$__cuda_sm20_rcp_rn_f32_slowpath)
$__internal_0_$__cuda_sm20_rcp_rn_f32_slowpath:
[----:B------:R-:W-:-:S04]  /*18f0*/  SHF.L.U32 R0, R6, 0x1, RZ ;  /* 0x0000000106007819 */ /* 0x000fc800000006ff */
[----:B------:R-:W-:Y:S01]  /*1900*/  SHF.R.U32.HI R3, RZ, 0x18, R0 ;  /* 0x00000018ff037819 */ /* 0x000fe20000011600 */
[----:B------:R-:W-:-:S03]  /*1910*/  IMAD.MOV.U32 R0, RZ, RZ, R6 ;  /* 0x000000ffff007224 */ /* 0x000fc600078e0006 */
[----:B------:R-:W-:-:S13]  /*1920*/  ISETP.NE.U32.AND P0, PT, R3, RZ, PT ;  /* 0x000000ff0300720c */ /* 0x000fda0003f05070 */
[----:B------:R-:W-:Y:S05]  /*1930*/  @P0 BRA `(.L_x_14) ;  /* 0x00000000002c0947 */ /* 0x000fea0003800000 */
[----:B------:R-:W-:-:S05]  /*1940*/  IMAD.SHL.U32 R3, R0, 0x2, RZ ;  /* 0x0000000200037824 */ /* 0x000fca00078e00ff */
[----:B------:R-:W-:-:S13]  /*1950*/  ISETP.NE.AND P0, PT, R3, RZ, PT ;  /* 0x000000ff0300720c */ /* 0x000fda0003f05270 */
[----:B------:R0:W1:Y:S01]  /*1960*/  @!P0 MUFU.RCP R3, R0 ;  /* 0x0000000000038308 */ /* 0x0000620000001000 */
[----:B------:R-:W-:Y:S05]  /*1970*/  @!P0 BRA `(.L_x_15) ;  /* 0x0000000000a48947 */ /* 0x000fea0003800000 */
[----:B------:R-:W-:-:S04]  /*1980*/  FFMA R4, R0, 1.84467440737095516160e+19, RZ ;  /* 0x5f80000000047823 */ /* 0x000fc800000000ff */
[----:B-1----:R-:W0:Y:S02]  /*1990*/  MUFU.RCP R3, R4 ;  /* 0x0000000400037308 */ /* 0x002e240000001000 */
[----:B0-----:R-:W-:-:S04]  /*19a0*/  FFMA R0, R4, R3, -1 ;  /* 0xbf80000004007423 */ /* 0x001fc80000000003 */
[----:B------:R-:W-:-:S04]  /*19b0*/  FADD.FTZ R0, -R0, -RZ ;  /* 0x800000ff00007221 */ /* 0x000fc80000010100 */
[----:B------:R-:W-:-:S04]  /*19c0*/  FFMA R0, R3, R0, R3 ;  /* 0x0000000003007223 */ /* 0x000fc80000000003 */
[----:B------:R-:W-:Y:S01]  /*19d0*/  FFMA R3, R0, 1.84467440737095516160e+19, RZ ;  /* 0x5f80000000037823 */ /* 0x000fe200000000ff */
[----:B------:R-:W-:Y:S06]  /*19e0*/  BRA `(.L_x_15) ;  /* 0x0000000000887947 */ /* 0x000fec0003800000 */
.L_x_14:
[----:B------:R-:W-:-:S04]  /*19f0*/  IADD3 R4, PT, PT, R3, -0xfd, RZ ;  /* 0xffffff0303047810 */ /* 0x000fc80007ffe0ff */
[----:B------:R-:W-:-:S13]  /*1a00*/  ISETP.GT.U32.AND P0, PT, R4, 0x1, PT ;  /* 0x000000010400780c */ /* 0x000fda0003f04070 */
[----:B------:R-:W-:Y:S05]  /*1a10*/  @P0 BRA `(.L_x_16) ;  /* 0x0000000000780947 */ /* 0x000fea0003800000 */
[----:B------:R-:W-:Y:S01]  /*1a20*/  LOP3.LUT R6, R0, 0x7fffff, RZ, 0xc0, !PT ;  /* 0x007fffff00067812 */ /* 0x000fe200078ec0ff */
[----:B------:R-:W-:-:S03]  /*1a30*/  IMAD.MOV.U32 R13, RZ, RZ, 0x3 ;  /* 0x00000003ff0d7424 */ /* 0x000fc600078e00ff */
[----:B------:R-:W-:Y:S02]  /*1a40*/  LOP3.LUT R6, R6, 0x3f800000, RZ, 0xfc, !PT ;  /* 0x3f80000006067812 */ /* 0x000fe400078efcff */
[----:B------:R-:W-:Y:S02]  /*1a50*/  SHF.L.U32 R12, R13, R4, RZ ;  /* 0x000000040d0c7219 */ /* 0x000fe400000006ff */
[----:B------:R-:W0:Y:S02]  /*1a60*/  MUFU.RCP R9, R6 ;  /* 0x0000000600097308 */ /* 0x000e240000001000 */
[----:B0-----:R-:W-:-:S04]  /*1a70*/  FFMA R8, R6, R9, -1 ;  /* 0xbf80000006087423 */ /* 0x001fc80000000009 */
[----:B------:R-:W-:-:S04]  /*1a80*/  FADD.FTZ R8, -R8, -RZ ;  /* 0x800000ff08087221 */ /* 0x000fc80000010100 */
[CCC-:B------:R-:W-:Y:S01]  /*1a90*/  FFMA.RM R10, R9.reuse, R8.reuse, R9.reuse ;  /* 0x00000008090a7223 */ /* 0x1c0fe20000004009 */
[----:B------:R-:W-:-:S04]  /*1aa0*/  FFMA.RP R9, R9, R8, R9 ;  /* 0x0000000809097223 */ /* 0x000fc80000008009 */
[C---:B------:R-:W-:Y:S02]  /*1ab0*/  LOP3.LUT R8, R10.reuse, 0x7fffff, RZ, 0xc0, !PT ;  /* 0x007fffff0a087812 */ /* 0x040fe400078ec0ff */
[----:B------:R-:W-:Y:S02]  /*1ac0*/  FSETP.NEU.FTZ.AND P0, PT, R10, R9, PT ;  /* 0x000000090a00720b */ /* 0x000fe40003f1d000 */
[----:B------:R-:W-:Y:S02]  /*1ad0*/  LOP3.LUT R9, R8, 0x800000, RZ, 0xfc, !PT ;  /* 0x0080000008097812 */ /* 0x000fe400078efcff */
[----:B------:R-:W-:Y:S02]  /*1ae0*/  SEL R8, RZ, 0xffffffff, !P0 ;  /* 0xffffffffff087807 */ /* 0x000fe40004000000 */
[----:B------:R-:W-:-:S03]  /*1af0*/  LOP3.LUT R13, R12, R9, RZ, 0xc0, !PT ;  /* 0x000000090c0d7212 */ /* 0x000fc600078ec0ff */
[----:B------:R-:W-:Y:S01]  /*1b00*/  IMAD.MOV R8, RZ, RZ, -R8 ;  /* 0x000000ffff087224 */ /* 0x000fe200078e0a08 */
[----:B------:R-:W-:-:S04]  /*1b10*/  SHF.R.U32.HI R13, RZ, R4, R13 ;  /* 0x00000004ff0d7219 */ /* 0x000fc8000001160d */
[----:B------:R-:W-:Y:S02]  /*1b20*/  LOP3.LUT P1, RZ, R8, R4, R9, 0xf8, !PT ;  /* 0x0000000408ff7212 */ /* 0x000fe4000782f809 */
[C---:B------:R-:W-:Y:S02]  /*1b30*/  LOP3.LUT P0, RZ, R13.reuse, 0x1, RZ, 0xc0, !PT ;  /* 0x000000010dff7812 */ /* 0x040fe4000780c0ff */
[----:B------:R-:W-:-:S04]  /*1b40*/  LOP3.LUT P2, RZ, R13, 0x2, RZ, 0xc0, !PT ;  /* 0x000000020dff7812 */ /* 0x000fc8000784c0ff */
[----:B------:R-:W-:Y:S02]  /*1b50*/  PLOP3.LUT P0, PT, P0, P1, P2, 0xe0, 0x0 ;  /* 0x000000000000781c */ /* 0x000fe40000703c20 */
[----:B------:R-:W-:Y:S02]  /*1b60*/  LOP3.LUT P1, RZ, R0, 0x7fffff, RZ, 0xc0, !PT ;  /* 0x007fffff00ff7812 */ /* 0x000fe4000782c0ff */
[----:B------:R-:W-:-:S04]  /*1b70*/  SEL R4, RZ, 0x1, !P0 ;  /* 0x00000001ff047807 */ /* 0x000fc80004000000 */
[----:B------:R-:W-:-:S04]  /*1b80*/  IADD3 R4, PT, PT, -R4, RZ, RZ ;  /* 0x000000ff04047210 */ /* 0x000fc80007ffe1ff */
[----:B------:R-:W-:Y:S01]  /*1b90*/  ISETP.GE.AND P0, PT, R4, RZ, PT ;  /* 0x000000ff0400720c */ /* 0x000fe20003f06270 */
[----:B------:R-:W-:-:S05]  /*1ba0*/  VIADD R4, R3, 0xffffff04 ;  /* 0xffffff0403047836 */ /* 0x000fca0000000000 */
[----:B------:R-:W-:-:S07]  /*1bb0*/  SHF.R.U32.HI R3, RZ, R4, R9 ;  /* 0x00000004ff037219 */ /* 0x000fce0000011609 */
[----:B------:R-:W-:-:S05]  /*1bc0*/  @!P0 VIADD R3, R3, 0x1 ;  /* 0x0000000103038836 */ /* 0x000fca0000000000 */
[----:B------:R-:W-:-:S04]  /*1bd0*/  @!P1 SHF.L.U32 R3, R3, 0x1, RZ ;  /* 0x0000000103039819 */ /* 0x000fc800000006ff */
[----:B------:R-:W-:Y:S01]  /*1be0*/  LOP3.LUT R3, R3, 0x80000000, R0, 0xf8, !PT ;  /* 0x8000000003037812 */ /* 0x000fe200078ef800 */
[----:B------:R-:W-:Y:S06]  /*1bf0*/  BRA `(.L_x_15) ;  /* 0x0000000000047947 */ /* 0x000fec0003800000 */
.L_x_16:
[----:B------:R2:W3:Y:S02]  /*1c00*/  MUFU.RCP R3, R0 ;  /* 0x0000000000037308 */ /* 0x0004e40000001000 */
.L_x_15:
[----:B0123--:R-:W-:Y:S02]  /*1c10*/  IMAD.MOV.U32 R0, RZ, RZ, R3 ;  /* 0x000000ffff007224 */ /* 0x00ffe400078e0003 */
[----:B------:R-:W-:-:S04]  /*1c20*/  IMAD.MOV.U32 R3, RZ, RZ, 0x0 ;  /* 0x00000000ff037424 */ /* 0x000fc800078e00ff */
[----:B------:R-:W-:Y:S05]  /*1c30*/  RET.REL.NODEC R2 `(_Z20rope_norm_kernel_f32ILb0EEvPKfPfiiiiiPKifff14rope_corr_dimsf) ;  /* 0xffffffe002f07950 */ /* 0x000fea0003c3ffff */
        .weak           $__internal_1_$__cuda_sm3x_div_rn_noftz_f32_slowpath
        .type           $__internal_1_$__cuda_sm3x_div_rn_noftz_f32_slowpath,@function
        .size           $__internal_1_$__cuda_sm3x_div_rn_noftz_f32_slowpath,(.L_x_58 - $__internal_1_$__cuda_sm3x_div_rn_noftz_f32_slowpath)
$__internal_1_$__cuda_sm3x_div_rn_noftz_f32_slowpath:
[----:B------:R-:W-:Y:S01]  /*1c40*/  SHF.R.U32.HI R8, RZ, 0x17, R3 ;  /* 0x00000017ff087819 */ /* 0x000fe20000011603 */
[----:B------:R-:W-:Y:S01]  /*1c50*/  BSSY.RECONVERGENT B1, `(.L_x_17) ;  /* 0x0000064000017945 */ /* 0x000fe20003800200 */
[--C-:B------:R-:W-:Y:S01]  /*1c60*/  SHF.R.U32.HI R6, RZ, 0x17, R0.reuse ;  /* 0x00000017ff067819 */ /* 0x100fe20000011600 */
[----:B------:R-:W-:Y:S01]  /*1c70*/  IMAD.MOV.U32 R10, RZ, RZ, R0 ;  /* 0x000000ffff0a7224 */ /* 0x000fe200078e0000 */
[----:B------:R-:W-:Y:S02]  /*1c80*/  LOP3.LUT R8, R8, 0xff, RZ, 0xc0, !PT ;  /* 0x000000ff08087812 */ /* 0x000fe400078ec0ff */
[----:B------:R-:W-:Y:S02]  /*1c90*/  LOP3.LUT R9, R6, 0xff, RZ, 0xc0, !PT ;  /* 0x000000ff06097812 */ /* 0x000fe400078ec0ff */
[----:B------:R-:W-:Y:S02]  /*1ca0*/  IADD3 R14, PT, PT, R8, -0x1, RZ ;  /* 0xffffffff080e7810 */ /* 0x000fe40007ffe0ff */
[----:B------:R-:W-:Y:S01]  /*1cb0*/  MOV R13, R3 ;  /* 0x00000003000d7202 */ /* 0x000fe20000000f00 */
[----:B------:R-:W-:Y:S01]  /*1cc0*/  VIADD R12, R9, 0xffffffff ;  /* 0xffffffff090c7836 */ /* 0x000fe20000000000 */
[----:B------:R-:W-:-:S04]  /*1cd0*/  ISETP.GT.U32.AND P0, PT, R14, 0xfd, PT ;  /* 0x000000fd0e00780c */ /* 0x000fc80003f04070 */
[----:B------:R-:W-:-:S13]  /*1ce0*/  ISETP.GT.U32.OR P0, PT, R12, 0xfd, P0 ;  /* 0x000000fd0c00780c */ /* 0x000fda0000704470 */
[----:B------:R-:W-:Y:S01]  /*1cf0*/  @!P0 IMAD.MOV.U32 R6, RZ, RZ, RZ ;  /* 0x000000ffff068224 */ /* 0x000fe200078e00ff */
[----:B------:R-:W-:Y:S06]  /*1d00*/  @!P0 BRA `(.L_x_18) ;  /* 0x00000000005c8947 */ /* 0x000fec0003800000 */
[----:B------:R-:W-:Y:S02]  /*1d10*/  FSETP.GTU.FTZ.AND P0, PT, |R0|, +INF , PT ;  /* 0x7f8000000000780b */ /* 0x000fe40003f1c200 */
[----:B------:R-:W-:-:S04]  /*1d20*/  FSETP.GTU.FTZ.AND P1, PT, |R3|, +INF , PT ;  /* 0x7f8000000300780b */ /* 0x000fc80003f3c200 */
[----:B------:R-:W-:-:S13]  /*1d30*/  PLOP3.LUT P0, PT, P0, P1, PT, 0xf8, 0x8f ;  /* 0x00000000008f781c */ /* 0x000fda0000703f70 */
[----:B------:R-:W-:Y:S05]  /*1d40*/  @P0 BRA `(.L_x_19) ;  /* 0x00000004004c0947 */ /* 0x000fea0003800000 */
[----:B------:R-:W-:-:S13]  /*1d50*/  LOP3.LUT P0, RZ, R13, 0x7fffffff, R10, 0xc8, !PT ;  /* 0x7fffffff0dff7812 */ /* 0x000fda000780c80a */
[----:B------:R-:W-:Y:S05]  /*1d60*/  @!P0 BRA `(.L_x_20) ;  /* 0x00000004003c8947 */ /* 0x000fea0003800000 */
[C---:B------:R-:W-:Y:S02]  /*1d70*/  FSETP.NEU.FTZ.AND P2, PT, |R0|.reuse, +INF , PT ;  /* 0x7f8000000000780b */ /* 0x040fe40003f5d200 */
[----:B------:R-:W-:Y:S02]  /*1d80*/  FSETP.NEU.FTZ.AND P1, PT, |R3|, +INF , PT ;  /* 0x7f8000000300780b */ /* 0x000fe40003f3d200 */
[----:B------:R-:W-:-:S11]  /*1d90*/  FSETP.NEU.FTZ.AND P0, PT, |R0|, +INF , PT ;  /* 0x7f8000000000780b */ /* 0x000fd60003f1d200 */
[----:B------:R-:W-:Y:S05]  /*1da0*/  @!P1 BRA !P2, `(.L_x_20) ;  /* 0x00000004002c9947 */ /* 0x000fea0005000000 */
[----:B------:R-:W-:-:S04]  /*1db0*/  LOP3.LUT P2, RZ, R10, 0x7fffffff, RZ, 0xc0, !PT ;  /* 0x7fffffff0aff7812 */ /* 0x000fc8000784c0ff */
[----:B------:R-:W-:-:S13]  /*1dc0*/  PLOP3.LUT P1, PT, P1, P2, PT, 0x2f, 0xf2 ;  /* 0x0000000000f2781c */ /* 0x000fda0000f24577 */
[----:B------:R-:W-:Y:S05]  /*1dd0*/  @P1 BRA `(.L_x_21) ;  /* 0x0000000400181947 */ /* 0x000fea0003800000 */
[----:B------:R-:W-:-:S04]  /*1de0*/  LOP3.LUT P1, RZ, R13, 0x7fffffff, RZ, 0xc0, !PT ;  /* 0x7fffffff0dff7812 */ /* 0x000fc8000782c0ff */
[----:B------:R-:W-:-:S13]  /*1df0*/  PLOP3.LUT P0, PT, P0, P1, PT, 0x2f, 0xf2 ;  /* 0x0000000000f2781c */ /* 0x000fda0000702577 */
[----:B------:R-:W-:Y:S05]  /*1e00*/  @P0 BRA `(.L_x_22) ;  /* 0x0000000400000947 */ /* 0x000fea0003800000 */
[----:B------:R-:W-:Y:S02]  /*1e10*/  ISETP.GE.AND P0, PT, R12, RZ, PT ;  /* 0x000000ff0c00720c */ /* 0x000fe40003f06270 */
[----:B------:R-:W-:-:S11]  /*1e20*/  ISETP.GE.AND P1, PT, R14, RZ, PT ;  /* 0x000000ff0e00720c */ /* 0x000fd60003f26270 */
[----:B------:R-:W-:Y:S01]  /*1e30*/  @P0 IMAD.MOV.U32 R6, RZ, RZ, RZ ;  /* 0x000000ffff060224 */ /* 0x000fe200078e00ff */
[----:B------:R-:W-:Y:S01]  /*1e40*/  @!P0 MOV R6, 0xffffffc0 ;  /* 0xffffffc000068802 */ /* 0x000fe20000000f00 */
[----:B------:R-:W-:Y:S01]  /*1e50*/  @!P0 FFMA R10, R0, 1.84467440737095516160e+19, RZ ;  /* 0x5f800000000a8823 */ /* 0x000fe200000000ff */
[----:B------:R-:W-:-:S03]  /*1e60*/  @!P1 FFMA R13, R3, 1.84467440737095516160e+19, RZ ;  /* 0x5f800000030d9823 */ /* 0x000fc600000000ff */
[----:B------:R-:W-:-:S07]  /*1e70*/  @!P1 VIADD R6, R6, 0x40 ;  /* 0x0000004006069836 */ /* 0x000fce0000000000 */
.L_x_18:
[----:B------:R-:W-:Y:S01]  /*1e80*/  LEA R0, R8, 0xc0800000, 0x17 ;  /* 0xc080000008007811 */ /* 0x000fe200078eb8ff */
[----:B------:R-:W-:Y:S01]  /*1e90*/  BSSY.RECONVERGENT B2, `(.L_x_23) ;  /* 0x0000036000027945 */ /* 0x000fe20003800200 */
[----:B------:R-:W-:-:S03]  /*1ea0*/  IADD3 R9, PT, PT, R9, -0x7f, RZ ;  /* 0xffffff8109097810 */ /* 0x000fc60007ffe0ff */
[----:B------:R-:W-:Y:S02]  /*1eb0*/  IMAD.IADD R13, R13, 0x1, -R0 ;  /* 0x000000010d0d7824 */ /* 0x000fe400078e0a00 */
[C---:B------:R-:W-:Y:S01]  /*1ec0*/  IMAD R0, R9.reuse, -0x800000, R10 ;  /* 0xff80000009007824 */ /* 0x040fe200078e020a */
[----:B------:R-:W-:Y:S01]  /*1ed0*/  IADD3 R9, PT, PT, R9, 0x7f, -R8 ;  /* 0x0000007f09097810 */ /* 0x000fe20007ffe808 */
[----:B------:R-:W0:Y:S01]  /*1ee0*/  MUFU.RCP R3, R13 ;  /* 0x0000000d00037308 */ /* 0x000e220000001000 */
[----:B------:R-:W-:-:S03]  /*1ef0*/  FADD.FTZ R15, -R13, -RZ ;  /* 0x800000ff0d0f7221 */ /* 0x000fc60000010100 */
[----:B------:R-:W-:Y:S02]  /*1f00*/  IMAD.IADD R9, R9, 0x1, R6 ;  /* 0x0000000109097824 */ /* 0x000fe400078e0206 */
[----:B0-----:R-:W-:-:S04]  /*1f10*/  FFMA R12, R3, R15, 1 ;  /* 0x3f800000030c7423 */ /* 0x001fc8000000000f */
[----:B------:R-:W-:-:S04]  /*1f20*/  FFMA R12, R3, R12, R3 ;  /* 0x0000000c030c7223 */ /* 0x000fc80000000003 */
[----:B------:R-:W-:-:S04]  /*1f30*/  FFMA R3, R0, R12, RZ ;  /* 0x0000000c00037223 */ /* 0x000fc800000000ff */
[----:B------:R-:W-:-:S04]  /*1f40*/  FFMA R10, R15, R3, R0 ;  /* 0x000000030f0a7223 */ /* 0x000fc80000000000 */
[----:B------:R-:W-:-:S04]  /*1f50*/  FFMA R17, R12, R10, R3 ;  /* 0x0000000a0c117223 */ /* 0x000fc80000000003 */
[----:B------:R-:W-:-:S04]  /*1f60*/  FFMA R10, R15, R17, R0 ;  /* 0x000000110f0a7223 */ /* 0x000fc80000000000 */
[----:B------:R-:W-:-:S05]  /*1f70*/  FFMA R0, R12, R10, R17 ;  /* 0x0000000a0c007223 */ /* 0x000fca0000000011 */
[----:B------:R-:W-:-:S04]  /*1f80*/  SHF.R.U32.HI R3, RZ, 0x17, R0 ;  /* 0x00000017ff037819 */ /* 0x000fc80000011600 */
[----:B------:R-:W-:-:S05]  /*1f90*/  LOP3.LUT R3, R3, 0xff, RZ, 0xc0, !PT ;  /* 0x000000ff03037812 */ /* 0x000fca00078ec0ff */
[----:B------:R-:W-:-:S05]  /*1fa0*/  IMAD.IADD R13, R3, 0x1, R9 ;  /* 0x00000001030d7824 */ /* 0x000fca00078e0209 */
[----:B------:R-:W-:-:S04]  /*1fb0*/  IADD3 R3, PT, PT, R13, -0x1, RZ ;  /* 0xffffffff0d037810 */ /* 0x000fc80007ffe0ff */
[----:B------:R-:W-:-:S13]  /*1fc0*/  ISETP.GE.U32.AND P0, PT, R3, 0xfe, PT ;  /* 0x000000fe0300780c */ /* 0x000fda0003f06070 */
[----:B------:R-:W-:Y:S05]  /*1fd0*/  @!P0 BRA `(.L_x_24) ;  /* 0x0000000000808947 */ /* 0x000fea0003800000 */
[----:B------:R-:W-:-:S13]  /*1fe0*/  ISETP.GT.AND P0, PT, R13, 0xfe, PT ;  /* 0x000000fe0d00780c */ /* 0x000fda0003f04270 */
[----:B------:R-:W-:Y:S05]  /*1ff0*/  @P0 BRA `(.L_x_25) ;  /* 0x00000000006c0947 */ /* 0x000fea0003800000 */
[----:B------:R-:W-:-:S13]  /*2000*/  ISETP.GE.AND P0, PT, R13, 0x1, PT ;  /* 0x000000010d00780c */ /* 0x000fda0003f06270 */
[----:B------:R-:W-:Y:S05]  /*2010*/  @P0 BRA `(.L_x_26) ;  /* 0x0000000000740947 */ /* 0x000fea0003800000 */
[----:B------:R-:W-:Y:S02]  /*2020*/  ISETP.GE.AND P0, PT, R13, -0x18, PT ;  /* 0xffffffe80d00780c */ /* 0x000fe40003f06270 */
[----:B------:R-:W-:-:S11]  /*2030*/  LOP3.LUT R0, R0, 0x80000000, RZ, 0xc0, !PT ;  /* 0x8000000000007812 */ /* 0x000fd600078ec0ff */
[----:B------:R-:W-:Y:S05]  /*2040*/  @!P0 BRA `(.L_x_26) ;  /* 0x0000000000688947 */ /* 0x000fea0003800000 */
[CCC-:B------:R-:W-:Y:S01]  /*2050*/  FFMA.RZ R3, R12.reuse, R10.reuse, R17.reuse ;  /* 0x0000000a0c037223 */ /* 0x1c0fe2000000c011 */
[C---:B------:R-:W-:Y:S02]  /*2060*/  VIADD R9, R13.reuse, 0x20 ;  /* 0x000000200d097836 */ /* 0x040fe40000000000 */
[CCC-:B------:R-:W-:Y:S01]  /*2070*/  FFMA.RM R6, R12.reuse, R10.reuse, R17.reuse ;  /* 0x0000000a0c067223 */ /* 0x1c0fe20000004011 */
[----:B------:R-:W-:Y:S02]  /*2080*/  ISETP.NE.AND P2, PT, R13, RZ, PT ;  /* 0x000000ff0d00720c */ /* 0x000fe40003f45270 */
[----:B------:R-:W-:Y:S01]  /*2090*/  LOP3.LUT R8, R3, 0x7fffff, RZ, 0xc0, !PT ;  /* 0x007fffff03087812 */ /* 0x000fe200078ec0ff */
[----:B------:R-:W-:Y:S01]  /*20a0*/  FFMA.RP R3, R12, R10, R17 ;  /* 0x0000000a0c037223 */ /* 0x000fe20000008011 */
[----:B------:R-:W-:Y:S02]  /*20b0*/  ISETP.NE.AND P1, PT, R13, RZ, PT ;  /* 0x000000ff0d00720c */ /* 0x000fe40003f25270 */
[----:B------:R-:W-:-:S02]  /*20c0*/  LOP3.LUT R8, R8, 0x800000, RZ, 0xfc, !PT ;  /* 0x0080000008087812 */ /* 0x000fc400078efcff */
[----:B------:R-:W-:Y:S02]  /*20d0*/  IADD3 R10, PT, PT, -R13, RZ, RZ ;  /* 0x000000ff0d0a7210 */ /* 0x000fe40007ffe1ff */
[----:B------:R-:W-:Y:S02]  /*20e0*/  SHF.L.U32 R9, R8, R9, RZ ;  /* 0x0000000908097219 */ /* 0x000fe400000006ff */
[----:B------:R-:W-:Y:S02]  /*20f0*/  FSETP.NEU.FTZ.AND P0, PT, R3, R6, PT ;  /* 0x000000060300720b */ /* 0x000fe40003f1d000 */
[----:B------:R-:W-:Y:S02]  /*2100*/  SEL R3, R10, RZ, P2 ;  /* 0x000000ff0a037207 */ /* 0x000fe40001000000 */
[----:B------:R-:W-:Y:S02]  /*2110*/  ISETP.NE.AND P1, PT, R9, RZ, P1 ;  /* 0x000000ff0900720c */ /* 0x000fe40000f25270 */
[----:B------:R-:W-:-:S02]  /*2120*/  SHF.R.U32.HI R3, RZ, R3, R8 ;  /* 0x00000003ff037219 */ /* 0x000fc40000011608 */
[----:B------:R-:W-:Y:S02]  /*2130*/  PLOP3.LUT P0, PT, P0, P1, PT, 0xf8, 0x8f ;  /* 0x00000000008f781c */ /* 0x000fe40000703f70 */
[----:B------:R-:W-:Y:S02]  /*2140*/  SHF.R.U32.HI R9, RZ, 0x1, R3 ;  /* 0x00000001ff097819 */ /* 0x000fe40000011603 */
[----:B------:R-:W-:-:S04]  /*2150*/  SEL R6, RZ, 0x1, !P0 ;  /* 0x00000001ff067807 */ /* 0x000fc80004000000 */
[----:B------:R-:W-:-:S04]  /*2160*/  LOP3.LUT R6, R6, 0x1, R9, 0xf8, !PT ;  /* 0x0000000106067812 */ /* 0x000fc800078ef809 */
[----:B------:R-:W-:-:S05]  /*2170*/  LOP3.LUT R6, R6, R3, RZ, 0xc0, !PT ;  /* 0x0000000306067212 */ /* 0x000fca00078ec0ff */
[----:B------:R-:W-:-:S05]  /*2180*/  IMAD.IADD R9, R9, 0x1, R6 ;  /* 0x0000000109097824 */ /* 0x000fca00078e0206 */
[----:B------:R-:W-:Y:S01]  /*2190*/  LOP3.LUT R0, R9, R0, RZ, 0xfc, !PT ;  /* 0x0000000009007212 */ /* 0x000fe200078efcff */
[----:B------:R-:W-:Y:S06]  /*21a0*/  BRA `(.L_x_26) ;  /* 0x0000000000107947 */ /* 0x000fec0003800000 */
.L_x_25:
[----:B------:R-:W-:-:S04]  /*21b0*/  LOP3.LUT R0, R0, 0x80000000, RZ, 0xc0, !PT ;  /* 0x8000000000007812 */ /* 0x000fc800078ec0ff */
[----:B------:R-:W-:Y:S01]  /*21c0*/  LOP3.LUT R0, R0, 0x7f800000, RZ, 0xfc, !PT ;  /* 0x7f80000000007812 */ /* 0x000fe200078efcff */
[----:B------:R-:W-:Y:S06]  /*21d0*/  BRA `(.L_x_26) ;  /* 0x0000000000047947 */ /* 0x000fec0003800000 */
.L_x_24:
[----:B------:R-:W-:-:S07]  /*21e0*/  LEA R0, R9, R0, 0x17 ;  /* 0x0000000009007211 */ /* 0x000fce00078eb8ff */
.L_x_26:
[----:B------:R-:W-:Y:S05]  /*21f0*/  BSYNC.RECONVERGENT B2 ;  /* 0x0000000000027941 */ /* 0x000fea0003800200 */
.L_x_23:
[----:B------:R-:W-:Y:S05]  /*2200*/  BRA `(.L_x_27) ;  /* 0x0000000000207947 */ /* 0x000fea0003800000 */
.L_x_22:
[----:B------:R-:W-:-:S04]  /*2210*/  LOP3.LUT R0, R13, 0x80000000, R10, 0x48, !PT ;  /* 0x800000000d007812 */ /* 0x000fc800078e480a */
[----:B------:R-:W-:Y:S01]  /*2220*/  LOP3.LUT R0, R0, 0x7f800000, RZ, 0xfc, !PT ;  /* 0x7f80000000007812 */ /* 0x000fe200078efcff */
[----:B------:R-:W-:Y:S06]  /*2230*/  BRA `(.L_x_27) ;  /* 0x0000000000147947 */ /* 0x000fec0003800000 */
.L_x_21:
[----:B------:R-:W-:Y:S01]  /*2240*/  LOP3.LUT R0, R13, 0x80000000, R10, 0x48, !PT ;  /* 0x800000000d007812 */ /* 0x000fe200078e480a */
[----:B------:R-:W-:Y:S06]  /*2250*/  BRA `(.L_x_27) ;  /* 0x00000000000c7947 */ /* 0x000fec0003800000 */
.L_x_20:
[----:B------:R-:W0:Y:S01]  /*2260*/  MUFU.RSQ R0, -QNAN ;  /* 0xffc0000000007908 */ /* 0x000e220000001400 */
[----:B------:R-:W-:Y:S05]  /*2270*/  BRA `(.L_x_27) ;  /* 0x0000000000047947 */ /* 0x000fea0003800000 */
.L_x_19:
[----:B------:R-:W-:-:S07]  /*2280*/  FADD.FTZ R0, R0, R3 ;  /* 0x0000000300007221 */ /* 0x000fce0000010000 */
.L_x_27:
[----:B------:R-:W-:Y:S05]  /*2290*/  BSYNC.RECONVERGENT B1 ;  /* 0x0000000000017941 */ /* 0x000fea0003800200 */
.L_x_17:
[----:B------:R-:W-:Y:S02]  /*22a0*/  HFMA2 R9, -RZ, RZ, 0, 0 ;  /* 0x00000000ff097431 */ /* 0x000fe400000001ff */
[----:B------:R-:W-:-:S04]  /*22b0*/  IMAD.MOV.U32 R8, RZ, RZ, R4 ;  /* 0x000000ffff087224 */ /* 0x000fc800078e0004 */
[----:B0-----:R-:W-:Y:S05]  /*22c0*/  RET.REL.NODEC R8 `(_Z20rope_norm_kernel_f32ILb0EEvPKfPfiiiiiPKifff14rope_corr_dimsf) ;  /* 0xffffffdc084c7950 */ /* 0x001fea0003c3ffff */
.L_x_28:
[----:B------:R-:W-:-:S00]  /*22d0*/  BRA `(.L_x_28) ;  /* 0xfffffffc00fc7947 */ /* 0x000fc0000383ffff */
[----:B------:R-:W-:-:S00]  /*22e0*/  NOP ;  /* 0x0000000000007918 */ /* 0x000fc00000000000 */
        /* <DEDUP_REMOVED lines=9> */
.L_x_58:


//--------------------- .text._Z20rope_norm_kernel_f32ILb1EEvPKfPfiiiiiPKifff14rope_corr_dimsf --------------------------
	.section	.text._Z20rope_norm_kernel_f32ILb1EEvPKfPfiiiiiPKifff14rope_corr_dimsf,"ax",@progbits
	.align	128
.text._Z20rope_norm_kernel_f32ILb1EEvPKfPfiiiiiPKifff14rope_corr_dimsf:
        .type           _Z20rope_norm_kernel_f32ILb1EEvPKfPfiiiiiPKifff14rope_corr_dimsf,@function
        .size           _Z20rope_norm_kernel_f32ILb1EEvPKfPfiiiiiPKifff14rope_corr_dimsf,(.L_x_61 - _Z20rope_norm_kernel_f32ILb1EEvPKfPfiiiiiPKifff14rope_corr_dimsf)
        .other          _Z20rope_norm_kernel_f32ILb1EEvPKfPfiiiiiPKifff14rope_corr_dimsf,@"STO_CUDA_ENTRY STV_DEFAULT"
_Z20rope_norm_kernel_f32ILb1EEvPKfPfiiiiiPKifff14rope_corr_dimsf:
        /* <DEDUP_REMOVED lines=59> */
.L_x_29:
        /* <DEDUP_REMOVED lines=90> */
.L_x_31:
[----:B------:R-:W-:Y:S05]  /*0950*/  BSYNC.RECONVERGENT B0 ;  /* 0x0000000000007941 */ /* 0x000fea0003800200 */
.L_x_30:
        /* <DEDUP_REMOVED lines=21> */
[----:B------:R-:W-:Y:S05]  /*0ab0*/  CALL.REL.NOINC `($__internal_3_$__cuda_sm3x_div_rn_noftz_f32_slowpath) ;  /* 0x0000001000607944 */ /* 0x000fea0003c00000 */
[----:B------:R-:W-:-:S07]  /*0ac0*/  IMAD.MOV.U32 R4, RZ, RZ, R0 ;  /* 0x000000ffff047224 */ /* 0x000fce00078e0000 */
.L_x_34:
[----:B------:R-:W-:Y:S05]  /*0ad0*/  BSYNC.RECONVERGENT B0 ;  /* 0x0000000000007941 */ /* 0x000fea0003800200 */
.L_x_33:
        /* <DEDUP_REMOVED lines=13> */
[----:B------:R-:W-:Y:S05]  /*0bb0*/  CALL.REL.NOINC `($__internal_2_$__cuda_sm20_rcp_rn_f32_slowpath) ;  /* 0x0000000c004c7944 */ /* 0x000fea0003c00000 */
[----:B------:R-:W-:Y:S05]  /*0bc0*/  BRA `(.L_x_36) ;  /* 0x0000000000107947 */ /* 0x000fea0003800000 */
.L_x_35:
[----:B------:R-:W0:Y:S02]  /*0bd0*/  MUFU.RCP R3, R6 ;  /* 0x0000000600037308 */ /* 0x000e240000001000 */
[----:B0-----:R-:W-:-:S04]  /*0be0*/  FFMA R0, R6, R3, -1 ;  /* 0xbf80000006007423 */ /* 0x001fc80000000003 */
[----:B------:R-:W-:-:S04]  /*0bf0*/  FADD.FTZ R0, -R0, -RZ ;  /* 0x800000ff00007221 */ /* 0x000fc80000010100 */
[----:B------:R-:W-:-:S07]  /*0c00*/  FFMA R0, R3, R0, R3 ;  /* 0x0000000003007223 */ /* 0x000fce0000000003 */
.L_x_36:
        /* <DEDUP_REMOVED lines=31> */
.L_x_32:
        /* <DEDUP_REMOVED lines=22> */
.L_x_39:
        /* <DEDUP_REMOVED lines=44> */
.L_x_38:
[----:B------:R-:W-:Y:S05]  /*1220*/  BSYNC.RECONVERGENT B0 ;  /* 0x0000000000007941 */ /* 0x000fea0003800200 */
.L_x_37:
        /* <DEDUP_REMOVED lines=32> */
.L_x_42:
        /* <DEDUP_REMOVED lines=44> */
.L_x_41:
[----:B------:R-:W-:Y:S05]  /*16f0*/  BSYNC.RECONVERGENT B0 ;  /* 0x0000000000007941 */ /* 0x000fea0003800200 */
.L_x_40:
        /* <DEDUP_REMOVED lines=22> */
[----:B------:R-:W-:Y:S01]  /*1860*/  FMUL R7, R7, R10 ;  /* 0x0000000a07077220 */ /* 0x000fe20000400000 */
        /* <DEDUP_REMOVED lines=8> */
        .weak           $__internal_2_$__cuda_sm20_rcp_rn_f32_slowpath
        .type           $__internal_2_$__cuda_sm20_rcp_rn_f32_slowpath,@function
        .size           $__internal_2_$__cuda_sm20_rcp_rn_f32_slowpath,($__internal_3_$__cuda_sm3x_div_rn_noftz_f32_slowpath - $__internal_2_$__cuda_sm20_rcp_rn_f32_slowpath)
$__internal_2_$__cuda_sm20_rcp_rn_f32_slowpath:
        /* <DEDUP_REMOVED lines=16> */
.L_x_43:
        /* <DEDUP_REMOVED lines=33> */
.L_x_45:
[----:B------:R2:W3:Y:S02]  /*1c00*/  MUFU.RCP R3, R0 ;  /* 0x0000000000037308 */ /* 0x0004e40000001000 */
.L_x_44:
[----:B0123--:R-:W-:Y:S02]  /*1c10*/  IMAD.MOV.U32 R0, RZ, RZ, R3 ;  /* 0x000000ffff007224 */ /* 0x00ffe400078e0003 */
[----:B------:R-:W-:-:S04]  /*1c20*/  IMAD.MOV.U32 R3, RZ, RZ, 0x0 ;  /* 0x00000000ff037424 */ /* 0x000fc800078e00ff */
[----:B------:R-:W-:Y:S05]  /*1c30*/  RET.REL.NODEC R2 `(_Z20rope_norm_kernel_f32ILb1EEvPKfPfiiiiiPKifff14rope_corr_dimsf) ;  /* 0xffffffe002f07950 */ /* 0x000fea0003c3ffff */
        .weak           $__internal_3_$__cuda_sm3x_div_rn_noftz_f32_slowpath
        .type           $__internal_3_$__cuda_sm3x_div_rn_noftz_f32_slowpath,@function
        .size           $__internal_3_$__cuda_sm3x_div_rn_noftz_f32_slowpath,(.L_x_61 - $__internal_3_$__cuda_sm3x_div_rn_noftz_f32_slowpath)
$__internal_3_$__cuda_sm3x_div_rn_noftz_f32_slowpath:
        /* <DEDUP_REMOVED lines=36> */
.L_x_47:
        /* <DEDUP_REMOVED lines=51> */
.L_x_54:
[----:B------:R-:W-:-:S04]  /*21b0*/  LOP3.LUT R0, R0, 0x80000000, RZ, 0xc0, !PT ;  /* 0x8000000000007812 */ /* 0x000fc800078ec0ff */
[----:B------:R-:W-:Y:S01]  /*21c0*/  LOP3.LUT R0, R0, 0x7f800000, RZ, 0xfc, !PT ;  /* 0x7f80000000007812 */ /* 0x000fe200078efcff */
[----:B------:R-:W-:Y:S06]  /*21d0*/  BRA `(.L_x_55) ;  /* 0x0000000000047947 */ /* 0x000fec0003800000 */
.L_x_53:
[----:B------:R-:W-:-:S07]  /*21e0*/  LEA R0, R9, R0, 0x17 ;  /* 0x0000000009007211 */ /* 0x000fce00078eb8ff */
.L_x_55:
[----:B------:R-:W-:Y:S05]  /*21f0*/  BSYNC.RECONVERGENT B2 ;  /* 0x0000000000027941 */ /* 0x000fea0003800200 */
.L_x_52:
[----:B------:R-:W-:Y:S05]  /*2200*/  BRA `(.L_x_56) ;  /* 0x0000000000207947 */ /* 0x000fea0003800000 */
.L_x_51:
[----:B------:R-:W-:-:S04]  /*2210*/  LOP3.LUT R0, R13, 0x80000000, R10, 0x48, !PT ;  /* 0x800000000d007812 */ /* 0x000fc800078e480a */
[----:B------:R-:W-:Y:S01]  /*2220*/  LOP3.LUT R0, R0, 0x7f800000, RZ, 0xfc, !PT ;  /* 0x7f80000000007812 */ /* 0x000fe200078efcff */
[----:B------:R-:W-:Y:S06]  /*2230*/  BRA `(.L_x_56) ;  /* 0x0000000000147947 */ /* 0x000fec0003800000 */
.L_x_50:
[----:B------:R-:W-:Y:S01]  /*2240*/  LOP3.LUT R0, R13, 0x80000000, R10, 0x48, !PT ;  /* 0x800000000d007812 */ /* 0x000fe200078e480a */
[----:B------:R-:W-:Y:S06]  /*2250*/  BRA `(.L_x_56) ;  /* 0x00000000000c7947 */ /* 0x000fec0003800000 */
.L_x_49:
[----:B------:R-:W0:Y:S01]  /*2260*/  MUFU.RSQ R0, -QNAN ;  /* 0xffc0000000007908 */ /* 0x000e220000001400 */
[----:B------:R-:W-:Y:S05]  /*2270*/  BRA `(.L_x_56) ;  /* 0x0000000000047947 */ /* 0x000fea0003800000 */
.L_x_48:
[----:B------:R-:W-:-:S07]  /*2280*/  FADD.FTZ R0, R0, R3 ;  /* 0x0000000300007221 */ /* 0x000fce0000010000 */
.L_x_56:
[----:B------:R-:W-:Y:S05]  /*2290*/  BSYNC.RECONVERGENT B1 ;  /* 0x0000000000017941 */ /* 0x000fea0003800200 */
.L_x_46:
[----:B------:R-:W-:Y:S02]  /*22a0*/  HFMA2 R9, -RZ, RZ, 0, 0 ;  /* 0x00000000ff097431 */ /* 0x000fe400000001ff */
[----:B------:R-:W-:-:S04]  /*22b0*/  IMAD.MOV.U32 R8, RZ, RZ, R4 ;  /* 0x000000ffff087224 */ /* 0x000fc800078e0004 */
[----:B0-----:R-:W-:Y:S05]  /*22c0*/  RET.REL.NODEC R8 `(_Z20rope_norm_kernel_f32ILb1EEvPKfPfiiiiiPKifff14rope_corr_dimsf) ;  /* 0xffffffdc084c7950 */ /* 0x001fea0003c3ffff */
.L_x_57:
        /* <DEDUP_REMOVED lines=11> */
.L_x_61:


//--------------------- .nv.global.init           --------------------------
	.section	.nv.global.init,"aw",@progbits
	.align	4
.nv.global.init:
	.type		__cudart_i2opi_f,@object
	.size		__cudart_i2opi_f,(.L_0 - __cudart_i2opi_f)
__cudart_i2opi_f:
        /*0000*/ 	.byte	0x41, 0x90, 0x43, 0x3c, 0x99, 0x95, 0x62, 0xdb, 0xc0, 0xdd, 0x34, 0xf5, 0xd1, 0x57, 0x27, 0xfc
        /*0010*/ 	.byte	0x29, 0x15, 0x44, 0x4e, 0x6e, 0x83, 0xf9, 0xa2
.L_0:


//--------------------- .nv.shared.reserved.0     --------------------------
	.section	.nv.shared.reserved.0,"aw",@nobits
	.weak		__nv_reservedSMEM_offset_0_alias
	.size		__nv_reservedSMEM_offset_0_alias, 0, 64
	.other		__nv_reservedSMEM_offset_0_alias,@"STO_CUDA_RESERVED_SHARED STV_DEFAULT"
__nv_reservedSMEM_offset_0_alias:
	.zero		0
	.zero		64


//--------------------- .nv.constant0._Z20rope_norm_kernel_f32ILb0EEvPKfPfiiiiiPKifff14rope_corr_dimsf --------------------------
	.section	.nv.constant0._Z20rope_norm_kernel_f32ILb0EEvPKfPfiiiiiPKifff14rope_corr_dimsf,"a",@progbits
	.sectionflags	@""
	.align	4
.nv.constant0._Z20rope_norm_kernel_f32ILb0EEvPKfPfiiiiiPKifff14rope_corr_dimsf:
	.zero		968


//--------------------- .nv.constant0._Z20rope_norm_kernel_f32ILb1EEvPKfPfiiiiiPKifff14rope_corr_dimsf --------------------------
	.section	.nv.constant0._Z20rope_norm_kernel_f32ILb1EEvPKfPfiiiiiPKifff14rope_corr_dimsf,"a",@progbits
	.sectionflags	@""
	.align	4
.nv.constant0._Z20rope_norm_kernel_f32ILb1EEvPKfPfiiiiiPKifff14rope_corr_dimsf:
	.zero		968


//--------------------- SYMBOLS --------------------------

	.type		.nv.reservedSmem.offset0,@object
	.size		.nv.reservedSmem.offset0,0x4
